	.target	sm_100a

	.elftype	@"ET_EXEC"


//--------------------- .note.nv.tkinfo           --------------------------
	.section	.note.nv.tkinfo,"",@"SHT_NOTE"
	.sectionflags	@"SHF_NOTE_NV_TKINFO"
	.tkinfo
        /*0018*/ 	.word	0x00000002
        /*0030*/ 	.string	""
        /*0030*/ 	.string	"ptxas"
        /*0030*/ 	.string	"Cuda compilation tools, release 13.0, V13.0.88"
        /*0030*/ 	.string	"Build cuda_13.0.r13.0/compiler.36424714_0"
        /*0030*/ 	.string	"-arch sm_100a -m 64 "



//--------------------- .note.nv.cuinfo           --------------------------
	.section	.note.nv.cuinfo,"",@"SHT_NOTE"
	.sectionflags	@"SHF_NOTE_NV_CUINFO"
        /*0018*/ 	.short	0x0002
        /*001a*/ 	.short	0x0064
        /*001c*/ 	.short	0x0082
	.zero		2


//--------------------- .nv.info                  --------------------------
	.section	.nv.info,"",@"SHT_CUDA_INFO"
	.align	4


	//----- nvinfo : EIATTR_REGCOUNT
	.align		4
        /*0000*/ 	.byte	0x04, 0x2f
        /*0002*/ 	.short	(.L_46 - .L_45)
	.align		4
.L_45:
        /*0004*/ 	.word	index@(_Z11gemm_deviceIN4cute5tupleIJiiiEEENS1_IJNS0_1CILi128EEES4_NS3_ILi64EEEEEEN7cutlass6half_tENS1_IJiNS3_ILi1EEEEEENS0_14ComposedLayoutINS0_7SwizzleILi3ELi3ELi3EEENS3_ILi0EEENS0_6LayoutINS1_IJNS1_IJNS3_ILi8EEENS3_ILi16EEEEEENS1_IJNS1_IJSG_SG_EEES9_EEENS1_IJS9_NS3_ILi3EEEEEEEEENS1_IJNS1_IJSG_NS3_ILi512EEEEEENS1_IJNS1_IJS9_S5_EEESE_EEENS1_IJSE_NS3_ILi8192EEEEEEEEEEEEENS0_9TiledCopyINS0_9Copy_AtomIJNS0_25SM80_CP_ASYNC_CACHEALWAYSINS7_9uint128_tES10_EES8_EEENSF_INS1_IJSI_SG_EEENS1_IJNS1_IJS4_S9_EEESH_EEEEENS1_IJSH_S5_EEEEENSY_IJNS0_17SM75_U32x4_LDSM_NES8_EEES8_SA_SW_S18_S1A_S8_NS1_IJS9_iEEENSF_INS1_IJS4_S4_EEENS1_IJS9_S4_EEEEENS0_8TiledMMAINS0_8MMA_AtomIJNS0_28SM80_16x8x16_F16F16F16F16_TNEEEENSF_INS1_IJNS3_ILi2EEES1J_S9_EEENS1_IJS9_S1J_SE_EEEEENS1_IJNS3_ILi32EEES1N_SH_EEEEES8_S8_EvT_T0_PKT1_T2_T3_T4_T5_PKT6_T7_T8_T9_T10_PT11_T12_T13_T14_T15_T16_)
        /*0008*/ 	.word	0x000000a8


	//----- nvinfo : EIATTR_FRAME_SIZE
	.align		4
.L_46:
        /*000c*/ 	.byte	0x04, 0x11
        /*000e*/ 	.short	(.L_48 - .L_47)
	.align		4
.L_47:
        /*0010*/ 	.word	index@(_Z11gemm_deviceIN4cute5tupleIJiiiEEENS1_IJNS0_1CILi128EEES4_NS3_ILi64EEEEEEN7cutlass6half_tENS1_IJiNS3_ILi1EEEEEENS0_14ComposedLayoutINS0_7SwizzleILi3ELi3ELi3EEENS3_ILi0EEENS0_6LayoutINS1_IJNS1_IJNS3_ILi8EEENS3_ILi16EEEEEENS1_IJNS1_IJSG_SG_EEES9_EEENS1_IJS9_NS3_ILi3EEEEEEEEENS1_IJNS1_IJSG_NS3_ILi512EEEEEENS1_IJNS1_IJS9_S5_EEESE_EEENS1_IJSE_NS3_ILi8192EEEEEEEEEEEEENS0_9TiledCopyINS0_9Copy_AtomIJNS0_25SM80_CP_ASYNC_CACHEALWAYSINS7_9uint128_tES10_EES8_EEENSF_INS1_IJSI_SG_EEENS1_IJNS1_IJS4_S9_EEESH_EEEEENS1_IJSH_S5_EEEEENSY_IJNS0_17SM75_U32x4_LDSM_NES8_EEES8_SA_SW_S18_S1A_S8_NS1_IJS9_iEEENSF_INS1_IJS4_S4_EEENS1_IJS9_S4_EEEEENS0_8TiledMMAINS0_8MMA_AtomIJNS0_28SM80_16x8x16_F16F16F16F16_TNEEEENSF_INS1_IJNS3_ILi2EEES1J_S9_EEENS1_IJS9_S1J_SE_EEEEENS1_IJNS3_ILi32EEES1N_SH_EEEEES8_S8_EvT_T0_PKT1_T2_T3_T4_T5_PKT6_T7_T8_T9_T10_PT11_T12_T13_T14_T15_T16_)
        /*0014*/ 	.word	0x00000000


	//----- nvinfo : EIATTR_REGCOUNT
	.align		4
.L_48:
        /*0018*/ 	.byte	0x04, 0x2f
        /*001a*/ 	.short	(.L_50 - .L_49)
	.align		4
.L_49:
        /*001c*/ 	.word	index@(_ZN3cub18CUB_300001_SM_10006detail11EmptyKernelIvEEvv)
        /*0020*/ 	.word	0x00000004


	//----- nvinfo : EIATTR_FRAME_SIZE
	.align		4
.L_50:
        /*0024*/ 	.byte	0x04, 0x11
        /*0026*/ 	.short	(.L_52 - .L_51)
	.align		4
.L_51:
        /*0028*/ 	.word	index@(_ZN3cub18CUB_300001_SM_10006detail11EmptyKernelIvEEvv)
        /*002c*/ 	.word	0x00000000


	//----- nvinfo : EIATTR_MIN_STACK_SIZE
	.align		4
.L_52:
        /*0030*/ 	.byte	0x04, 0x12
        /*0032*/ 	.short	(.L_54 - .L_53)
	.align		4
.L_53:
        /*0034*/ 	.word	index@(_Z11gemm_deviceIN4cute5tupleIJiiiEEENS1_IJNS0_1CILi128EEES4_NS3_ILi64EEEEEEN7cutlass6half_tENS1_IJiNS3_ILi1EEEEEENS0_14ComposedLayoutINS0_7SwizzleILi3ELi3ELi3EEENS3_ILi0EEENS0_6LayoutINS1_IJNS1_IJNS3_ILi8EEENS3_ILi16EEEEEENS1_IJNS1_IJSG_SG_EEES9_EEENS1_IJS9_NS3_ILi3EEEEEEEEENS1_IJNS1_IJSG_NS3_ILi512EEEEEENS1_IJNS1_IJS9_S5_EEESE_EEENS1_IJSE_NS3_ILi8192EEEEEEEEEEEEENS0_9TiledCopyINS0_9Copy_AtomIJNS0_25SM80_CP_ASYNC_CACHEALWAYSINS7_9uint128_tES10_EES8_EEENSF_INS1_IJSI_SG_EEENS1_IJNS1_IJS4_S9_EEESH_EEEEENS1_IJSH_S5_EEEEENSY_IJNS0_17SM75_U32x4_LDSM_NES8_EEES8_SA_SW_S18_S1A_S8_NS1_IJS9_iEEENSF_INS1_IJS4_S4_EEENS1_IJS9_S4_EEEEENS0_8TiledMMAINS0_8MMA_AtomIJNS0_28SM80_16x8x16_F16F16F16F16_TNEEEENSF_INS1_IJNS3_ILi2EEES1J_S9_EEENS1_IJS9_S1J_SE_EEEEENS1_IJNS3_ILi32EEES1N_SH_EEEEES8_S8_EvT_T0_PKT1_T2_T3_T4_T5_PKT6_T7_T8_T9_T10_PT11_T12_T13_T14_T15_T16_)
        /*0038*/ 	.word	0x00000000


	//----- nvinfo : EIATTR_MIN_STACK_SIZE
	.align		4
.L_54:
        /*003c*/ 	.byte	0x04, 0x12
        /*003e*/ 	.short	(.L_56 - .L_55)
	.align		4
.L_55:
        /*0040*/ 	.word	index@(_ZN3cub18CUB_300001_SM_10006detail11EmptyKernelIvEEvv)
        /*0044*/ 	.word	0x00000000
.L_56:


//--------------------- .nv.compat                --------------------------
	.section	.nv.compat,"",@"SHT_CUDA_COMPAT_INFO"
	.align	4
        /*0000*/ 	.byte	0x02, 0x09, 0x01, 0x00, 0x02, 0x02, 0x01, 0x00, 0x02, 0x05, 0x05, 0x00, 0x03, 0x07, 0x01, 0x01
        /*0010*/ 	.byte	0x02, 0x03, 0x00, 0x00, 0x02, 0x06, 0x01, 0x00, 0x04, 0x0b, 0x08, 0x00, 0x09, 0x00, 0x00, 0x00
        /*0020*/ 	.byte	0x00, 0x00, 0x00, 0x00


//--------------------- .nv.info._ZN3cub18CUB_300001_SM_10006detail11EmptyKernelIvEEvv --------------------------
	.section	.nv.info._ZN3cub18CUB_300001_SM_10006detail11EmptyKernelIvEEvv,"",@"SHT_CUDA_INFO"
	.sectionflags	@""
	.align	4


	//----- nvinfo : EIATTR_CUDA_API_VERSION
	.align		4
        /*0000*/ 	.byte	0x04, 0x37
        /*0002*/ 	.short	(.L_58 - .L_57)
.L_57:
        /*0004*/ 	.word	0x00000082


	//----- nvinfo : EIATTR_SPARSE_MMA_MASK
	.align		4
.L_58:
        /*0008*/ 	.byte	0x03, 0x50
        /*000a*/ 	.short	0x0000


	//----- nvinfo : EIATTR_MAXREG_COUNT
	.align		4
        /*000c*/ 	.byte	0x03, 0x1b
        /*000e*/ 	.short	0x00ff


	//----- nvinfo : EIATTR_MERCURY_ISA_VERSION
	.align		4
        /*0010*/ 	.byte	0x03, 0x5f
        /*0012*/ 	.short	0x0101


	//----- nvinfo : EIATTR_VRC_CTA_INIT_COUNT
	.align		4
        /*0014*/ 	.byte	0x02, 0x4a
	.zero		1
	.zero		1


	//----- nvinfo : EIATTR_EXIT_INSTR_OFFSETS
	.align		4
        /*0018*/ 	.byte	0x04, 0x1c
        /*001a*/ 	.short	(.L_60 - .L_59)


	//   ....[0]....
.L_59:
        /*001c*/ 	.word	0x00000010


	//----- nvinfo : EIATTR_SW_WAR
	.align		4
.L_60:
        /*0020*/ 	.byte	0x04, 0x36
        /*0022*/ 	.short	(.L_62 - .L_61)
.L_61:
        /*0024*/ 	.word	0x00000008
.L_62:


//--------------------- .nv.info._Z11gemm_deviceIN4cute5tupleIJiiiEEENS1_IJNS0_1CILi128EEES4_NS3_ILi64EEEEEEN7cutlass6half_tENS1_IJiNS3_ILi1EEEEEENS0_14ComposedLayoutINS0_7SwizzleILi3ELi3ELi3EEENS3_ILi0EEENS0_6LayoutINS1_IJNS1_IJNS3_ILi8EEENS3_ILi16EEEEEENS1_IJNS1_IJSG_SG_EEES9_EEENS1_IJS9_NS3_ILi3EEEEEEEEENS1_IJNS1_IJSG_NS3_ILi512EEEEEENS1_IJNS1_IJS9_S5_EEESE_EEENS1_IJSE_NS3_ILi8192EEEEEEEEEEEEENS0_9TiledCopyINS0_9Copy_AtomIJNS0_25SM80_CP_ASYNC_CACHEALWAYSINS7_9uint128_tES10_EES8_EEENSF_INS1_IJSI_SG_EEENS1_IJNS1_IJS4_S9_EEESH_EEEEENS1_IJSH_S5_EEEEENSY_IJNS0_17SM75_U32x4_LDSM_NES8_EEES8_SA_SW_S18_S1A_S8_NS1_IJS9_iEEENSF_INS1_IJS4_S4_EEENS1_IJS9_S4_EEEEENS0_8TiledMMAINS0_8MMA_AtomIJNS0_28SM80_16x8x16_F16F16F16F16_TNEEEENSF_INS1_IJNS3_ILi2EEES1J_S9_EEENS1_IJS9_S1J_SE_EEEEENS1_IJNS3_ILi32EEES1N_SH_EEEEES8_S8_EvT_T0_PKT1_T2_T3_T4_T5_PKT6_T7_T8_T9_T10_PT11_T12_T13_T14_T15_T16_ --------------------------
	.section	.nv.info._Z11gemm_deviceIN4cute5tupleIJiiiEEENS1_IJNS0_1CILi128EEES4_NS3_ILi64EEEEEEN7cutlass6half_tENS1_IJiNS3_ILi1EEEEEENS0_14ComposedLayoutINS0_7SwizzleILi3ELi3ELi3EEENS3_ILi0EEENS0_6LayoutINS1_IJNS1_IJNS3_ILi8EEENS3_ILi16EEEEEENS1_IJNS1_IJSG_SG_EEES9_EEENS1_IJS9_NS3_ILi3EEEEEEEEENS1_IJNS1_IJSG_NS3_ILi512EEEEEENS1_IJNS1_IJS9_S5_EEESE_EEENS1_IJSE_NS3_ILi8192EEEEEEEEEEEEENS0_9TiledCopyINS0_9Copy_AtomIJNS0_25SM80_CP_ASYNC_CACHEALWAYSINS7_9uint128_tES10_EES8_EEENSF_INS1_IJSI_SG_EEENS1_IJNS1_IJS4_S9_EEESH_EEEEENS1_IJSH_S5_EEEEENSY_IJNS0_17SM75_U32x4_LDSM_NES8_EEES8_SA_SW_S18_S1A_S8_NS1_IJS9_iEEENSF_INS1_IJS4_S4_EEENS1_IJS9_S4_EEEEENS0_8TiledMMAINS0_8MMA_AtomIJNS0_28SM80_16x8x16_F16F16F16F16_TNEEEENSF_INS1_IJNS3_ILi2EEES1J_S9_EEENS1_IJS9_S1J_SE_EEEEENS1_IJNS3_ILi32EEES1N_SH_EEEEES8_S8_EvT_T0_PKT1_T2_T3_T4_T5_PKT6_T7_T8_T9_T10_PT11_T12_T13_T14_T15_T16_,"",@"SHT_CUDA_INFO"
	.sectionflags	@""
	.align	4


	//----- nvinfo : EIATTR_CUDA_API_VERSION
	.align		4
        /*0000*/ 	.byte	0x04, 0x37
        /*0002*/ 	.short	(.L_64 - .L_63)
.L_63:
        /*0004*/ 	.word	0x00000082


	//----- nvinfo : EIATTR_KPARAM_INFO
	.align		4
.L_64:
        /*0008*/ 	.byte	0x04, 0x17
        /*000a*/ 	.short	(.L_66 - .L_65)
.L_65:
        /*000c*/ 	.word	0x00000000
        /*0010*/ 	.short	0x0011
        /*0012*/ 	.short	0x0040
        /*0014*/ 	.byte	0x00, 0xf0, 0x09, 0x00


	//----- nvinfo : EIATTR_KPARAM_INFO
	.align		4
.L_66:
        /*0018*/ 	.byte	0x04, 0x17
        /*001a*/ 	.short	(.L_68 - .L_67)
.L_67:
        /*001c*/ 	.word	0x00000000
        /*0020*/ 	.short	0x0010
        /*0022*/ 	.short	0x003e
        /*0024*/ 	.byte	0x00, 0xf0, 0x09, 0x00


	//----- nvinfo : EIATTR_KPARAM_INFO
	.align		4
.L_68:
        /*0028*/ 	.byte	0x04, 0x17
        /*002a*/ 	.short	(.L_70 - .L_69)
.L_69:
        /*002c*/ 	.word	0x00000000
        /*0030*/ 	.short	0x000f
        /*0032*/ 	.short	0x003d
        /*0034*/ 	.byte	0x00, 0xf0, 0x05, 0x00


	//----- nvinfo : EIATTR_KPARAM_INFO
	.align		4
.L_70:
        /*0038*/ 	.byte	0x04, 0x17
        /*003a*/ 	.short	(.L_72 - .L_71)
.L_71:
        /*003c*/ 	.word	0x00000000
        /*0040*/ 	.short	0x000e
        /*0042*/ 	.short	0x003c
        /*0044*/ 	.byte	0x00, 0xf0, 0x05, 0x00


	//----- nvinfo : EIATTR_KPARAM_INFO
	.align		4
.L_72:
        /*0048*/ 	.byte	0x04, 0x17
        /*004a*/ 	.short	(.L_74 - .L_73)
.L_73:
        /*004c*/ 	.word	0x00000000
        /*0050*/ 	.short	0x000d
        /*0052*/ 	.short	0x0038
        /*0054*/ 	.byte	0x00, 0xf0, 0x11, 0x00


	//----- nvinfo : EIATTR_KPARAM_INFO
	.align		4
.L_74:
        /*0058*/ 	.byte	0x04, 0x17
        /*005a*/ 	.short	(.L_76 - .L_75)
.L_75:
        /*005c*/ 	.word	0x00000000
        /*0060*/ 	.short	0x000c
        /*0062*/ 	.short	0x0030
        /*0064*/ 	.byte	0x00, 0xf5, 0x21, 0x00


	//----- nvinfo : EIATTR_KPARAM_INFO
	.align		4
.L_76:
        /*0068*/ 	.byte	0x04, 0x17
        /*006a*/ 	.short	(.L_78 - .L_77)
.L_77:
        /*006c*/ 	.word	0x00000000
        /*0070*/ 	.short	0x000b
        /*0072*/ 	.short	0x002e
        /*0074*/ 	.byte	0x00, 0xf0, 0x05, 0x00


	//----- nvinfo : EIATTR_KPARAM_INFO
	.align		4
.L_78:
        /*0078*/ 	.byte	0x04, 0x17
        /*007a*/ 	.short	(.L_80 - .L_79)
.L_79:
        /*007c*/ 	.word	0x00000000
        /*0080*/ 	.short	0x000a
        /*0082*/ 	.short	0x002d
        /*0084*/ 	.byte	0x00, 0xf0, 0x05, 0x00


	//----- nvinfo : EIATTR_KPARAM_INFO
	.align		4
.L_80:
        /*0088*/ 	.byte	0x04, 0x17
        /*008a*/ 	.short	(.L_82 - .L_81)
.L_81:
        /*008c*/ 	.word	0x00000000
        /*0090*/ 	.short	0x0009
        /*0092*/ 	.short	0x002c
        /*0094*/ 	.byte	0x00, 0xf0, 0x05, 0x00


	//----- nvinfo : EIATTR_KPARAM_INFO
	.align		4
.L_82:
        /*0098*/ 	.byte	0x04, 0x17
        /*009a*/ 	.short	(.L_84 - .L_83)
.L_83:
        /*009c*/ 	.word	0x00000000
        /*00a0*/ 	.short	0x0008
        /*00a2*/ 	.short	0x0028
        /*00a4*/ 	.byte	0x00, 0xf0, 0x11, 0x00


	//----- nvinfo : EIATTR_KPARAM_INFO
	.align		4
.L_84:
        /*00a8*/ 	.byte	0x04, 0x17
        /*00aa*/ 	.short	(.L_86 - .L_85)
.L_85:
        /*00ac*/ 	.word	0x00000000
        /*00b0*/ 	.short	0x0007
        /*00b2*/ 	.short	0x0020
        /*00b4*/ 	.byte	0x00, 0xf5, 0x21, 0x00


	//----- nvinfo : EIATTR_KPARAM_INFO
	.align		4
.L_86:
        /*00b8*/ 	.byte	0x04, 0x17
        /*00ba*/ 	.short	(.L_88 - .L_87)
.L_87:
        /*00bc*/ 	.word	0x00000000
        /*00c0*/ 	.short	0x0006
        /*00c2*/ 	.short	0x001e
        /*00c4*/ 	.byte	0x00, 0xf0, 0x05, 0x00


	//----- nvinfo : EIATTR_KPARAM_INFO
	.align		4
.L_88:
        /*00c8*/ 	.byte	0x04, 0x17
        /*00ca*/ 	.short	(.L_90 - .L_89)
.L_89:
        /*00cc*/ 	.word	0x00000000
        /*00d0*/ 	.short	0x0005
        /*00d2*/ 	.short	0x001d
        /*00d4*/ 	.byte	0x00, 0xf0, 0x05, 0x00


	//----- nvinfo : EIATTR_KPARAM_INFO
	.align		4
.L_90:
        /*00d8*/ 	.byte	0x04, 0x17
        /*00da*/ 	.short	(.L_92 - .L_91)
.L_91:
        /*00dc*/ 	.word	0x00000000
        /*00e0*/ 	.short	0x0004
        /*00e2*/ 	.short	0x001c
        /*00e4*/ 	.byte	0x00, 0xf0, 0x05, 0x00


	//----- nvinfo : EIATTR_KPARAM_INFO
	.align		4
.L_92:
        /*00e8*/ 	.byte	0x04, 0x17
        /*00ea*/ 	.short	(.L_94 - .L_93)
.L_93:
        /*00ec*/ 	.word	0x00000000
        /*00f0*/ 	.short	0x0003
        /*00f2*/ 	.short	0x0018
        /*00f4*/ 	.byte	0x00, 0xf0, 0x11, 0x00


	//----- nvinfo : EIATTR_KPARAM_INFO
	.align		4
.L_94:
        /*00f8*/ 	.byte	0x04, 0x17
        /*00fa*/ 	.short	(.L_96 - .L_95)
.L_95:
        /*00fc*/ 	.word	0x00000000
        /*0100*/ 	.short	0x0002
        /*0102*/ 	.short	0x0010
        /*0104*/ 	.byte	0x00, 0xf5, 0x21, 0x00


	//----- nvinfo : EIATTR_KPARAM_INFO
	.align		4
.L_96:
        /*0108*/ 	.byte	0x04, 0x17
        /*010a*/ 	.short	(.L_98 - .L_97)
.L_97:
        /*010c*/ 	.word	0x00000000
        /*0110*/ 	.short	0x0001
        /*0112*/ 	.short	0x000c
        /*0114*/ 	.byte	0x00, 0xf0, 0x05, 0x00


	//----- nvinfo : EIATTR_KPARAM_INFO
	.align		4
.L_98:
        /*0118*/ 	.byte	0x04, 0x17
        /*011a*/ 	.short	(.L_100 - .L_99)
.L_99:
        /*011c*/ 	.word	0x00000000
        /*0120*/ 	.short	0x0000
        /*0122*/ 	.short	0x0000
        /*0124*/ 	.byte	0x00, 0xf0, 0x31, 0x00


	//----- nvinfo : EIATTR_SPARSE_MMA_MASK
	.align		4
.L_100:
        /*0128*/ 	.byte	0x03, 0x50
        /*012a*/ 	.short	0x0000


	//----- nvinfo : EIATTR_MAXREG_COUNT
	.align		4
        /*012c*/ 	.byte	0x03, 0x1b
        /*012e*/ 	.short	0x00ff


	//----- nvinfo : EIATTR_NUM_BARRIERS
	.align		4
        /*0130*/ 	.byte	0x02, 0x4c
        /*0132*/ 	.byte	0x01
	.zero		1


	//----- nvinfo : EIATTR_MERCURY_ISA_VERSION
	.align		4
        /*0134*/ 	.byte	0x03, 0x5f
        /*0136*/ 	.short	0x0101


	//----- nvinfo : EIATTR_VRC_CTA_INIT_COUNT
	.align		4
        /*0138*/ 	.byte	0x02, 0x4a
	.zero		1
	.zero		1


	//----- nvinfo : EIATTR_EXIT_INSTR_OFFSETS
	.align		4
        /*013c*/ 	.byte	0x04, 0x1c
        /*013e*/ 	.short	(.L_102 - .L_101)


	//   ....[0]....
.L_101:
        /*0140*/ 	.word	0x000047a0


	//   ....[1]....
        /*0144*/ 	.word	0x00005950


	//----- nvinfo : EIATTR_MAX_THREADS
	.align		4
.L_102:
        /*0148*/ 	.byte	0x04, 0x05
        /*014a*/ 	.short	(.L_104 - .L_103)
.L_103:
        /*014c*/ 	.word	0x00000080
        /*0150*/ 	.word	0x00000001
        /*0154*/ 	.word	0x00000001


	//----- nvinfo : EIATTR_CBANK_PARAM_SIZE
	.align		4
.L_104:
        /*0158*/ 	.byte	0x03, 0x19
        /*015a*/ 	.short	0x0042


	//----- nvinfo : EIATTR_PARAM_CBANK
	.align		4
        /*015c*/ 	.byte	0x04, 0x0a
        /*015e*/ 	.short	(.L_106 - .L_105)
	.align		4
.L_105:
        /*0160*/ 	.word	index@(.nv.constant0._Z11gemm_deviceIN4cute5tupleIJiiiEEENS1_IJNS0_1CILi128EEES4_NS3_ILi64EEEEEEN7cutlass6half_tENS1_IJiNS3_ILi1EEEEEENS0_14ComposedLayoutINS0_7SwizzleILi3ELi3ELi3EEENS3_ILi0EEENS0_6LayoutINS1_IJNS1_IJNS3_ILi8EEENS3_ILi16EEEEEENS1_IJNS1_IJSG_SG_EEES9_EEENS1_IJS9_NS3_ILi3EEEEEEEEENS1_IJNS1_IJSG_NS3_ILi512EEEEEENS1_IJNS1_IJS9_S5_EEESE_EEENS1_IJSE_NS3_ILi8192EEEEEEEEEEEEENS0_9TiledCopyINS0_9Copy_AtomIJNS0_25SM80_CP_ASYNC_CACHEALWAYSINS7_9uint128_tES10_EES8_EEENSF_INS1_IJSI_SG_EEENS1_IJNS1_IJS4_S9_EEESH_EEEEENS1_IJSH_S5_EEEEENSY_IJNS0_17SM75_U32x4_LDSM_NES8_EEES8_SA_SW_S18_S1A_S8_NS1_IJS9_iEEENSF_INS1_IJS4_S4_EEENS1_IJS9_S4_EEEEENS0_8TiledMMAINS0_8MMA_AtomIJNS0_28SM80_16x8x16_F16F16F16F16_TNEEEENSF_INS1_IJNS3_ILi2EEES1J_S9_EEENS1_IJS9_S1J_SE_EEEEENS1_IJNS3_ILi32EEES1N_SH_EEEEES8_S8_EvT_T0_PKT1_T2_T3_T4_T5_PKT6_T7_T8_T9_T10_PT11_T12_T13_T14_T15_T16_)
        /*0164*/ 	.short	0x0380
        /*0166*/ 	.short	0x0042


	//----- nvinfo : EIATTR_SW_WAR
	.align		4
.L_106:
        /*0168*/ 	.byte	0x04, 0x36
        /*016a*/ 	.short	(.L_108 - .L_107)
.L_107:
        /*016c*/ 	.word	0x00000008
.L_108:


//--------------------- .nv.callgraph             --------------------------
	.section	.nv.callgraph,"",@"SHT_CUDA_CALLGRAPH"
	.align	4
	.sectionentsize	8
	.align		4
        /*0000*/ 	.word	0x00000000
	.align		4
        /*0004*/ 	.word	0xffffffff
	.align		4
        /*0008*/ 	.word	0x00000000
	.align		4
        /*000c*/ 	.word	0xfffffffe
	.align		4
        /*0010*/ 	.word	0x00000000
	.align		4
        /*0014*/ 	.word	0xfffffffd
	.align		4
        /*0018*/ 	.word	0x00000000
	.align		4
        /*001c*/ 	.word	0xfffffffc


//--------------------- .nv.constant4             --------------------------
	.section	.nv.constant4,"a",@progbits
	.align	8
	.align		8
.nv.constant4:
        /*0000*/ 	.dword	_ZN34_INTERNAL_6025bb92_4_k_cu_6d8f45b84cuda3std3__45__cpo5beginE
	.align		8
        /*0008*/ 	.dword	_ZN34_INTERNAL_6025bb92_4_k_cu_6d8f45b84cuda3std3__45__cpo3endE
	.align		8
        /*0010*/ 	.dword	_ZN34_INTERNAL_6025bb92_4_k_cu_6d8f45b84cuda3std3__45__cpo6cbeginE
	.align		8
        /*0018*/ 	.dword	_ZN34_INTERNAL_6025bb92_4_k_cu_6d8f45b84cuda3std3__45__cpo4cendE
	.align		8
        /*0020*/ 	.dword	_ZN34_INTERNAL_6025bb92_4_k_cu_6d8f45b84cuda3std3__45__cpo6rbeginE
	.align		8
        /*0028*/ 	.dword	_ZN34_INTERNAL_6025bb92_4_k_cu_6d8f45b84cuda3std3__45__cpo4rendE
	.align		8
        /*0030*/ 	.dword	_ZN34_INTERNAL_6025bb92_4_k_cu_6d8f45b84cuda3std3__45__cpo7crbeginE
	.align		8
        /*0038*/ 	.dword	_ZN34_INTERNAL_6025bb92_4_k_cu_6d8f45b84cuda3std3__45__cpo5crendE
	.align		8
        /*0040*/ 	.dword	_ZN34_INTERNAL_6025bb92_4_k_cu_6d8f45b84cuda3std3__436_GLOBAL__N__6025bb92_4_k_cu_6d8f45b86ignoreE
	.align		8
        /*0048*/ 	.dword	_ZN34_INTERNAL_6025bb92_4_k_cu_6d8f45b84cuda3std3__419piecewise_constructE
	.align		8
        /*0050*/ 	.dword	_ZN34_INTERNAL_6025bb92_4_k_cu_6d8f45b84cuda3std3__48in_placeE
	.align		8
        /*0058*/ 	.dword	_ZN34_INTERNAL_6025bb92_4_k_cu_6d8f45b84cuda3std3__420unreachable_sentinelE
	.align		8
        /*0060*/ 	.dword	_ZN34_INTERNAL_6025bb92_4_k_cu_6d8f45b84cuda3std3__47nulloptE
	.align		8
        /*0068*/ 	.dword	_ZN34_INTERNAL_6025bb92_4_k_cu_6d8f45b84cuda3std3__48unexpectE
	.align		8
        /*0070*/ 	.dword	_ZN34_INTERNAL_6025bb92_4_k_cu_6d8f45b84cuda3std6ranges3__45__cpo4swapE
	.align		8
        /*0078*/ 	.dword	_ZN34_INTERNAL_6025bb92_4_k_cu_6d8f45b84cuda3std6ranges3__45__cpo9iter_moveE
	.align		8
        /*0080*/ 	.dword	_ZN34_INTERNAL_6025bb92_4_k_cu_6d8f45b84cuda3std6ranges3__45__cpo5beginE
	.align		8
        /*0088*/ 	.dword	_ZN34_INTERNAL_6025bb92_4_k_cu_6d8f45b84cuda3std6ranges3__45__cpo3endE
	.align		8
        /*0090*/ 	.dword	_ZN34_INTERNAL_6025bb92_4_k_cu_6d8f45b84cuda3std6ranges3__45__cpo6cbeginE
	.align		8
        /*0098*/ 	.dword	_ZN34_INTERNAL_6025bb92_4_k_cu_6d8f45b84cuda3std6ranges3__45__cpo4cendE
	.align		8
        /*00a0*/ 	.dword	_ZN34_INTERNAL_6025bb92_4_k_cu_6d8f45b84cuda3std6ranges3__45__cpo7advanceE
	.align		8
        /*00a8*/ 	.dword	_ZN34_INTERNAL_6025bb92_4_k_cu_6d8f45b84cuda3std6ranges3__45__cpo9iter_swapE
	.align		8
        /*00b0*/ 	.dword	_ZN34_INTERNAL_6025bb92_4_k_cu_6d8f45b84cuda3std6ranges3__45__cpo4nextE
	.align		8
        /*00b8*/ 	.dword	_ZN34_INTERNAL_6025bb92_4_k_cu_6d8f45b84cuda3std6ranges3__45__cpo4prevE
	.align		8
        /*00c0*/ 	.dword	_ZN34_INTERNAL_6025bb92_4_k_cu_6d8f45b84cuda3std6ranges3__45__cpo4dataE
	.align		8
        /*00c8*/ 	.dword	_ZN34_INTERNAL_6025bb92_4_k_cu_6d8f45b84cuda3std6ranges3__45__cpo5cdataE
	.align		8
        /*00d0*/ 	.dword	_ZN34_INTERNAL_6025bb92_4_k_cu_6d8f45b84cuda3std6ranges3__45__cpo4sizeE
	.align		8
        /*00d8*/ 	.dword	_ZN34_INTERNAL_6025bb92_4_k_cu_6d8f45b84cuda3std6ranges3__45__cpo5ssizeE
	.align		8
        /*00e0*/ 	.dword	_ZN34_INTERNAL_6025bb92_4_k_cu_6d8f45b84cuda3std6ranges3__45__cpo8distanceE
	.align		8
        /*00e8*/ 	.dword	_ZN34_INTERNAL_6025bb92_4_k_cu_6d8f45b86thrust24THRUST_300001_SM_1000_NS8cuda_cub3parE
	.align		8
        /*00f0*/ 	.dword	_ZN34_INTERNAL_6025bb92_4_k_cu_6d8f45b86thrust24THRUST_300001_SM_1000_NS8cuda_cub10par_nosyncE
	.align		8
        /*00f8*/ 	.dword	_ZN34_INTERNAL_6025bb92_4_k_cu_6d8f45b86thrust24THRUST_300001_SM_1000_NS6system6detail10sequential3seqE
	.align		8
        /*0100*/ 	.dword	_ZN34_INTERNAL_6025bb92_4_k_cu_6d8f45b86thrust24THRUST_300001_SM_1000_NS12placeholders2_1E
	.align		8
        /*0108*/ 	.dword	_ZN34_INTERNAL_6025bb92_4_k_cu_6d8f45b86thrust24THRUST_300001_SM_1000_NS12placeholders2_2E
	.align		8
        /*0110*/ 	.dword	_ZN34_INTERNAL_6025bb92_4_k_cu_6d8f45b86thrust24THRUST_300001_SM_1000_NS12placeholders2_3E
	.align		8
        /*0118*/ 	.dword	_ZN34_INTERNAL_6025bb92_4_k_cu_6d8f45b86thrust24THRUST_300001_SM_1000_NS12placeholders2_4E
	.align		8
        /*0120*/ 	.dword	_ZN34_INTERNAL_6025bb92_4_k_cu_6d8f45b86thrust24THRUST_300001_SM_1000_NS12placeholders2_5E
	.align		8
        /*0128*/ 	.dword	_ZN34_INTERNAL_6025bb92_4_k_cu_6d8f45b86thrust24THRUST_300001_SM_1000_NS12placeholders2_6E
	.align		8
        /*0130*/ 	.dword	_ZN34_INTERNAL_6025bb92_4_k_cu_6d8f45b86thrust24THRUST_300001_SM_1000_NS12placeholders2_7E
	.align		8
        /*0138*/ 	.dword	_ZN34_INTERNAL_6025bb92_4_k_cu_6d8f45b86thrust24THRUST_300001_SM_1000_NS12placeholders2_8E
	.align		8
        /*0140*/ 	.dword	_ZN34_INTERNAL_6025bb92_4_k_cu_6d8f45b86thrust24THRUST_300001_SM_1000_NS12placeholders2_9E
	.align		8
        /*0148*/ 	.dword	_ZN34_INTERNAL_6025bb92_4_k_cu_6d8f45b86thrust24THRUST_300001_SM_1000_NS12placeholders3_10E
	.align		8
        /*0150*/ 	.dword	_ZN34_INTERNAL_6025bb92_4_k_cu_6d8f45b86thrust24THRUST_300001_SM_1000_NS3seqE
	.align		8
        /*0158*/ 	.dword	_ZN34_INTERNAL_6025bb92_4_k_cu_6d8f45b84cute7productE
	.align		8
        /*0160*/ 	.dword	_ZN34_INTERNAL_6025bb92_4_k_cu_6d8f45b84cute1_E


//--------------------- .text._ZN3cub18CUB_300001_SM_10006detail11EmptyKernelIvEEvv --------------------------
	.section	.text._ZN3cub18CUB_300001_SM_10006detail11EmptyKernelIvEEvv,"ax",@progbits
	.align	128
        .global         _ZN3cub18CUB_300001_SM_10006detail11EmptyKernelIvEEvv
        .type           _ZN3cub18CUB_300001_SM_10006detail11EmptyKernelIvEEvv,@function
        .size           _ZN3cub18CUB_300001_SM_10006detail11EmptyKernelIvEEvv,(.L_x_6 - _ZN3cub18CUB_300001_SM_10006detail11EmptyKernelIvEEvv)
        .other          _ZN3cub18CUB_300001_SM_10006detail11EmptyKernelIvEEvv,@"STO_CUDA_ENTRY STV_DEFAULT"
_ZN3cub18CUB_300001_SM_10006detail11EmptyKernelIvEEvv:
.text._ZN3cub18CUB_300001_SM_10006detail11EmptyKernelIvEEvv:
[----:B------:R-:W-:Y:S01]  /*0000*/  LDC R1, c[0x0][0x37c] ;  /* 0x0000df00ff017b82 */ /* 0x000fe20000000800 */
[----:B------:R-:W-:Y:S05]  /*0010*/  EXIT ;  /* 0x000000000000794d */ /* 0x000fea0003800000 */
.L_x_0:
[----:B------:R-:W-:-:S00]  /*0020*/  BRA `(.L_x_0) ;  /* 0xfffffffc00fc7947 */ /* 0x000fc0000383ffff */
[----:B------:R-:W-:-:S00]  /*0030*/  NOP ;  /* 0x0000000000007918 */ /* 0x000fc00000000000 */
        /* <DEDUP_REMOVED lines=12> */
.L_x_6:


//--------------------- .text._Z11gemm_deviceIN4cute5tupleIJiiiEEENS1_IJNS0_1CILi128EEES4_NS3_ILi64EEEEEEN7cutlass6half_tENS1_IJiNS3_ILi1EEEEEENS0_14ComposedLayoutINS0_7SwizzleILi3ELi3ELi3EEENS3_ILi0EEENS0_6LayoutINS1_IJNS1_IJNS3_ILi8EEENS3_ILi16EEEEEENS1_IJNS1_IJSG_SG_EEES9_EEENS1_IJS9_NS3_ILi3EEEEEEEEENS1_IJNS1_IJSG_NS3_ILi512EEEEEENS1_IJNS1_IJS9_S5_EEESE_EEENS1_IJSE_NS3_ILi8192EEEEEEEEEEEEENS0_9TiledCopyINS0_9Copy_AtomIJNS0_25SM80_CP_ASYNC_CACHEALWAYSINS7_9uint128_tES10_EES8_EEENSF_INS1_IJSI_SG_EEENS1_IJNS1_IJS4_S9_EEESH_EEEEENS1_IJSH_S5_EEEEENSY_IJNS0_17SM75_U32x4_LDSM_NES8_EEES8_SA_SW_S18_S1A_S8_NS1_IJS9_iEEENSF_INS1_IJS4_S4_EEENS1_IJS9_S4_EEEEENS0_8TiledMMAINS0_8MMA_AtomIJNS0_28SM80_16x8x16_F16F16F16F16_TNEEEENSF_INS1_IJNS3_ILi2EEES1J_S9_EEENS1_IJS9_S1J_SE_EEEEENS1_IJNS3_ILi32EEES1N_SH_EEEEES8_S8_EvT_T0_PKT1_T2_T3_T4_T5_PKT6_T7_T8_T9_T10_PT11_T12_T13_T14_T15_T16_ --------------------------
	.section	.text._Z11gemm_deviceIN4cute5tupleIJiiiEEENS1_IJNS0_1CILi128EEES4_NS3_ILi64EEEEEEN7cutlass6half_tENS1_IJiNS3_ILi1EEEEEENS0_14ComposedLayoutINS0_7SwizzleILi3ELi3ELi3EEENS3_ILi0EEENS0_6LayoutINS1_IJNS1_IJNS3_ILi8EEENS3_ILi16EEEEEENS1_IJNS1_IJSG_SG_EEES9_EEENS1_IJS9_NS3_ILi3EEEEEEEEENS1_IJNS1_IJSG_NS3_ILi512EEEEEENS1_IJNS1_IJS9_S5_EEESE_EEENS1_IJSE_NS3_ILi8192EEEEEEEEEEEEENS0_9TiledCopyINS0_9Copy_AtomIJNS0_25SM80_CP_ASYNC_CACHEALWAYSINS7_9uint128_tES10_EES8_EEENSF_INS1_IJSI_SG_EEENS1_IJNS1_IJS4_S9_EEESH_EEEEENS1_IJSH_S5_EEEEENSY_IJNS0_17SM75_U32x4_LDSM_NES8_EEES8_SA_SW_S18_S1A_S8_NS1_IJS9_iEEENSF_INS1_IJS4_S4_EEENS1_IJS9_S4_EEEEENS0_8TiledMMAINS0_8MMA_AtomIJNS0_28SM80_16x8x16_F16F16F16F16_TNEEEENSF_INS1_IJNS3_ILi2EEES1J_S9_EEENS1_IJS9_S1J_SE_EEEEENS1_IJNS3_ILi32EEES1N_SH_EEEEES8_S8_EvT_T0_PKT1_T2_T3_T4_T5_PKT6_T7_T8_T9_T10_PT11_T12_T13_T14_T15_T16_,"ax",@progbits
	.align	128
.text._Z11gemm_deviceIN4cute5tupleIJiiiEEENS1_IJNS0_1CILi128EEES4_NS3_ILi64EEEEEEN7cutlass6half_tENS1_IJiNS3_ILi1EEEEEENS0_14ComposedLayoutINS0_7SwizzleILi3ELi3ELi3EEENS3_ILi0EEENS0_6LayoutINS1_IJNS1_IJNS3_ILi8EEENS3_ILi16EEEEEENS1_IJNS1_IJSG_SG_EEES9_EEENS1_IJS9_NS3_ILi3EEEEEEEEENS1_IJNS1_IJSG_NS3_ILi512EEEEEENS1_IJNS1_IJS9_S5_EEESE_EEENS1_IJSE_NS3_ILi8192EEEEEEEEEEEEENS0_9TiledCopyINS0_9Copy_AtomIJNS0_25SM80_CP_ASYNC_CACHEALWAYSINS7_9uint128_tES10_EES8_EEENSF_INS1_IJSI_SG_EEENS1_IJNS1_IJS4_S9_EEESH_EEEEENS1_IJSH_S5_EEEEENSY_IJNS0_17SM75_U32x4_LDSM_NES8_EEES8_SA_SW_S18_S1A_S8_NS1_IJS9_iEEENSF_INS1_IJS4_S4_EEENS1_IJS9_S4_EEEEENS0_8TiledMMAINS0_8MMA_AtomIJNS0_28SM80_16x8x16_F16F16F16F16_TNEEEENSF_INS1_IJNS3_ILi2EEES1J_S9_EEENS1_IJS9_S1J_SE_EEEEENS1_IJNS3_ILi32EEES1N_SH_EEEEES8_S8_EvT_T0_PKT1_T2_T3_T4_T5_PKT6_T7_T8_T9_T10_PT11_T12_T13_T14_T15_T16_:
        .type           _Z11gemm_deviceIN4cute5tupleIJiiiEEENS1_IJNS0_1CILi128EEES4_NS3_ILi64EEEEEEN7cutlass6half_tENS1_IJiNS3_ILi1EEEEEENS0_14ComposedLayoutINS0_7SwizzleILi3ELi3ELi3EEENS3_ILi0EEENS0_6LayoutINS1_IJNS1_IJNS3_ILi8EEENS3_ILi16EEEEEENS1_IJNS1_IJSG_SG_EEES9_EEENS1_IJS9_NS3_ILi3EEEEEEEEENS1_IJNS1_IJSG_NS3_ILi512EEEEEENS1_IJNS1_IJS9_S5_EEESE_EEENS1_IJSE_NS3_ILi8192EEEEEEEEEEEEENS0_9TiledCopyINS0_9Copy_AtomIJNS0_25SM80_CP_ASYNC_CACHEALWAYSINS7_9uint128_tES10_EES8_EEENSF_INS1_IJSI_SG_EEENS1_IJNS1_IJS4_S9_EEESH_EEEEENS1_IJSH_S5_EEEEENSY_IJNS0_17SM75_U32x4_LDSM_NES8_EEES8_SA_SW_S18_S1A_S8_NS1_IJS9_iEEENSF_INS1_IJS4_S4_EEENS1_IJS9_S4_EEEEENS0_8TiledMMAINS0_8MMA_AtomIJNS0_28SM80_16x8x16_F16F16F16F16_TNEEEENSF_INS1_IJNS3_ILi2EEES1J_S9_EEENS1_IJS9_S1J_SE_EEEEENS1_IJNS3_ILi32EEES1N_SH_EEEEES8_S8_EvT_T0_PKT1_T2_T3_T4_T5_PKT6_T7_T8_T9_T10_PT11_T12_T13_T14_T15_T16_,@function
        .size           _Z11gemm_deviceIN4cute5tupleIJiiiEEENS1_IJNS0_1CILi128EEES4_NS3_ILi64EEEEEEN7cutlass6half_tENS1_IJiNS3_ILi1EEEEEENS0_14ComposedLayoutINS0_7SwizzleILi3ELi3ELi3EEENS3_ILi0EEENS0_6LayoutINS1_IJNS1_IJNS3_ILi8EEENS3_ILi16EEEEEENS1_IJNS1_IJSG_SG_EEES9_EEENS1_IJS9_NS3_ILi3EEEEEEEEENS1_IJNS1_IJSG_NS3_ILi512EEEEEENS1_IJNS1_IJS9_S5_EEESE_EEENS1_IJSE_NS3_ILi8192EEEEEEEEEEEEENS0_9TiledCopyINS0_9Copy_AtomIJNS0_25SM80_CP_ASYNC_CACHEALWAYSINS7_9uint128_tES10_EES8_EEENSF_INS1_IJSI_SG_EEENS1_IJNS1_IJS4_S9_EEESH_EEEEENS1_IJSH_S5_EEEEENSY_IJNS0_17SM75_U32x4_LDSM_NES8_EEES8_SA_SW_S18_S1A_S8_NS1_IJS9_iEEENSF_INS1_IJS4_S4_EEENS1_IJS9_S4_EEEEENS0_8TiledMMAINS0_8MMA_AtomIJNS0_28SM80_16x8x16_F16F16F16F16_TNEEEENSF_INS1_IJNS3_ILi2EEES1J_S9_EEENS1_IJS9_S1J_SE_EEEEENS1_IJNS3_ILi32EEES1N_SH_EEEEES8_S8_EvT_T0_PKT1_T2_T3_T4_T5_PKT6_T7_T8_T9_T10_PT11_T12_T13_T14_T15_T16_,(.L_x_5 - _Z11gemm_deviceIN4cute5tupleIJiiiEEENS1_IJNS0_1CILi128EEES4_NS3_ILi64EEEEEEN7cutlass6half_tENS1_IJiNS3_ILi1EEEEEENS0_14ComposedLayoutINS0_7SwizzleILi3ELi3ELi3EEENS3_ILi0EEENS0_6LayoutINS1_IJNS1_IJNS3_ILi8EEENS3_ILi16EEEEEENS1_IJNS1_IJSG_SG_EEES9_EEENS1_IJS9_NS3_ILi3EEEEEEEEENS1_IJNS1_IJSG_NS3_ILi512EEEEEENS1_IJNS1_IJS9_S5_EEESE_EEENS1_IJSE_NS3_ILi8192EEEEEEEEEEEEENS0_9TiledCopyINS0_9Copy_AtomIJNS0_25SM80_CP_ASYNC_CACHEALWAYSINS7_9uint128_tES10_EES8_EEENSF_INS1_IJSI_SG_EEENS1_IJNS1_IJS4_S9_EEESH_EEEEENS1_IJSH_S5_EEEEENSY_IJNS0_17SM75_U32x4_LDSM_NES8_EEES8_SA_SW_S18_S1A_S8_NS1_IJS9_iEEENSF_INS1_IJS4_S4_EEENS1_IJS9_S4_EEEEENS0_8TiledMMAINS0_8MMA_AtomIJNS0_28SM80_16x8x16_F16F16F16F16_TNEEEENSF_INS1_IJNS3_ILi2EEES1J_S9_EEENS1_IJS9_S1J_SE_EEEEENS1_IJNS3_ILi32EEES1N_SH_EEEEES8_S8_EvT_T0_PKT1_T2_T3_T4_T5_PKT6_T7_T8_T9_T10_PT11_T12_T13_T14_T15_T16_)
        .other          _Z11gemm_deviceIN4cute5tupleIJiiiEEENS1_IJNS0_1CILi128EEES4_NS3_ILi64EEEEEEN7cutlass6half_tENS1_IJiNS3_ILi1EEEEEENS0_14ComposedLayoutINS0_7SwizzleILi3ELi3ELi3EEENS3_ILi0EEENS0_6LayoutINS1_IJNS1_IJNS3_ILi8EEENS3_ILi16EEEEEENS1_IJNS1_IJSG_SG_EEES9_EEENS1_IJS9_NS3_ILi3EEEEEEEEENS1_IJNS1_IJSG_NS3_ILi512EEEEEENS1_IJNS1_IJS9_S5_EEESE_EEENS1_IJSE_NS3_ILi8192EEEEEEEEEEEEENS0_9TiledCopyINS0_9Copy_AtomIJNS0_25SM80_CP_ASYNC_CACHEALWAYSINS7_9uint128_tES10_EES8_EEENSF_INS1_IJSI_SG_EEENS1_IJNS1_IJS4_S9_EEESH_EEEEENS1_IJSH_S5_EEEEENSY_IJNS0_17SM75_U32x4_LDSM_NES8_EEES8_SA_SW_S18_S1A_S8_NS1_IJS9_iEEENSF_INS1_IJS4_S4_EEENS1_IJS9_S4_EEEEENS0_8TiledMMAINS0_8MMA_AtomIJNS0_28SM80_16x8x16_F16F16F16F16_TNEEEENSF_INS1_IJNS3_ILi2EEES1J_S9_EEENS1_IJS9_S1J_SE_EEEEENS1_IJNS3_ILi32EEES1N_SH_EEEEES8_S8_EvT_T0_PKT1_T2_T3_T4_T5_PKT6_T7_T8_T9_T10_PT11_T12_T13_T14_T15_T16_,@"STO_CUDA_ENTRY STV_DEFAULT"
_Z11gemm_deviceIN4cute5tupleIJiiiEEENS1_IJNS0_1CILi128EEES4_NS3_ILi64EEEEEEN7cutlass6half_tENS1_IJiNS3_ILi1EEEEEENS0_14ComposedLayoutINS0_7SwizzleILi3ELi3ELi3EEENS3_ILi0EEENS0_6LayoutINS1_IJNS1_IJNS3_ILi8EEENS3_ILi16EEEEEENS1_IJNS1_IJSG_SG_EEES9_EEENS1_IJS9_NS3_ILi3EEEEEEEEENS1_IJNS1_IJSG_NS3_ILi512EEEEEENS1_IJNS1_IJS9_S5_EEESE_EEENS1_IJSE_NS3_ILi8192EEEEEEEEEEEEENS0_9TiledCopyINS0_9Copy_AtomIJNS0_25SM80_CP_ASYNC_CACHEALWAYSINS7_9uint128_tES10_EES8_EEENSF_INS1_IJSI_SG_EEENS1_IJNS1_IJS4_S9_EEESH_EEEEENS1_IJSH_S5_EEEEENSY_IJNS0_17SM75_U32x4_LDSM_NES8_EEES8_SA_SW_S18_S1A_S8_NS1_IJS9_iEEENSF_INS1_IJS4_S4_EEENS1_IJS9_S4_EEEEENS0_8TiledMMAINS0_8MMA_AtomIJNS0_28SM80_16x8x16_F16F16F16F16_TNEEEENSF_INS1_IJNS3_ILi2EEES1J_S9_EEENS1_IJS9_S1J_SE_EEEEENS1_IJNS3_ILi32EEES1N_SH_EEEEES8_S8_EvT_T0_PKT1_T2_T3_T4_T5_PKT6_T7_T8_T9_T10_PT11_T12_T13_T14_T15_T16_:
[----:B------:R-:W-:Y:S01]  /*0000*/  LDC R1, c[0x0][0x37c] ;  /* 0x0000df00ff017b82 */ /* 0x000fe20000000800 */
[----:B------:R-:W1:Y:S07]  /*0010*/  S2R R0, SR_TID.X ;  /* 0x0000000000007919 */ /* 0x000e6e0000002100 */
[----:B------:R-:W2:Y:S01]  /*0020*/  S2UR UR10, SR_CTAID.X ;  /* 0x00000000000a79c3 */ /* 0x000ea20000002500 */
[----:B------:R-:W3:Y:S01]  /*0030*/  LDCU UR22, c[0x0][0x398] ;  /* 0x00007300ff1677ac */ /* 0x000ee20008000800 */
[----:B------:R-:W-:Y:S01]  /*0040*/  CS2R R28, SRZ ;  /* 0x00000000001c7805 */ /* 0x000fe2000001ff00 */
[----:B------:R-:W4:Y:S01]  /*0050*/  S2R R9, SR_CTAID.Y ;  /* 0x0000000000097919 */ /* 0x000f220000002600 */
[----:B------:R-:W-:Y:S01]  /*0060*/  CS2R R30, SRZ ;  /* 0x00000000001e7805 */ /* 0x000fe2000001ff00 */
[----:B------:R-:W5:Y:S01]  /*0070*/  LDCU.64 UR4, c[0x0][0x390] ;  /* 0x00007200ff0477ac */ /* 0x000f620008000a00 */
[----:B------:R-:W-:-:S02]  /*0080*/  CS2R R32, SRZ ;  /* 0x0000000000207805 */ /* 0x000fc4000001ff00 */
[----:B------:R-:W-:Y:S01]  /*0090*/  CS2R R40, SRZ ;  /* 0x0000000000287805 */ /* 0x000fe2000001ff00 */
[----:B------:R-:W5:Y:S01]  /*00a0*/  S2UR UR9, SR_CgaCtaId ;  /* 0x00000000000979c3 */ /* 0x000f620000008800 */
[----:B------:R-:W1:Y:S01]  /*00b0*/  LDCU UR7, c[0x0][0x3a8] ;  /* 0x00007500ff0777ac */ /* 0x000e620008000800 */
[----:B------:R-:W-:Y:S02]  /*00c0*/  CS2R R38, SRZ ;  /* 0x0000000000267805 */ /* 0x000fe4000001ff00 */
[----:B------:R-:W-:Y:S02]  /*00d0*/  CS2R R36, SRZ ;  /* 0x0000000000247805 */ /* 0x000fe4000001ff00 */
[----:B------:R-:W-:Y:S01]  /*00e0*/  CS2R R34, SRZ ;  /* 0x0000000000227805 */ /* 0x000fe2000001ff00 */
[----:B------:R-:W4:Y:S01]  /*00f0*/  LDCU.64 UR12, c[0x0][0x358] ;  /* 0x00006b00ff0c77ac */ /* 0x000f220008000a00 */
[----:B------:R-:W-:Y:S02]  /*0100*/  CS2R R42, SRZ ;  /* 0x00000000002a7805 */ /* 0x000fe4000001ff00 */
[----:B------:R-:W-:Y:S01]  /*0110*/  CS2R R44, SRZ ;  /* 0x00000000002c7805 */ /* 0x000fe2000001ff00 */
[----:B------:R-:W4:Y:S01]  /*0120*/  LDC R135, c[0x0][0x3b8] ;  /* 0x0000ee00ff877b82 */ /* 0x000f220000000800 */
[----:B------:R-:W-:Y:S01]  /*0130*/  UMOV UR6, 0x400 ;  /* 0x0000040000067882 */ /* 0x000fe20000000000 */
[----:B------:R-:W-:Y:S01]  /*0140*/  CS2R R46, SRZ ;  /* 0x00000000002e7805 */ /* 0x000fe2000001ff00 */
[----:B---3--:R-:W-:Y:S01]  /*0150*/  IMAD.U32 R5, RZ, RZ, UR22 ;  /* 0x00000016ff057e24 */ /* 0x008fe2000f8e00ff */
[----:B------:R-:W-:Y:S01]  /*0160*/  USHF.L.U32 UR36, UR22, 0x4, URZ ;  /* 0x0000000416247899 */ /* 0x000fe200080006ff */
[----:B------:R-:W-:Y:S01]  /*0170*/  CS2R R48, SRZ ;  /* 0x0000000000307805 */ /* 0x000fe2000001ff00 */
[----:B------:R-:W-:Y:S01]  /*0180*/  USHF.L.U32 UR32, UR22, 0x5, URZ ;  /* 0x0000000516207899 */ /* 0x000fe200080006ff */
[----:B------:R-:W-:Y:S01]  /*0190*/  CS2R R56, SRZ ;  /* 0x0000000000387805 */ /* 0x000fe2000001ff00 */
[----:B--2---:R-:W-:Y:S01]  /*01a0*/  USHF.L.U32 UR10, UR10, 0x7, URZ ;  /* 0x000000070a0a7899 */ /* 0x004fe200080006ff */
[----:B------:R-:W-:Y:S01]  /*01b0*/  CS2R R54, SRZ ;  /* 0x0000000000367805 */ /* 0x000fe2000001ff00 */
[----:B------:R-:W-:Y:S01]  /*01c0*/  UIMAD.WIDE UR36, UR36, 0x2, URZ ;  /* 0x00000002242478a5 */ /* 0x000fe2000f8e02ff */
[----:B------:R-:W-:Y:S01]  /*01d0*/  CS2R R52, SRZ ;  /* 0x0000000000347805 */ /* 0x000fe2000001ff00 */
[----:B-1----:R-:W-:Y:S01]  /*01e0*/  USHF.L.U32 UR34, UR7, 0x4, URZ ;  /* 0x0000000407227899 */ /* 0x002fe200080006ff */
[----:B------:R-:W-:Y:S01]  /*01f0*/  CS2R R50, SRZ ;  /* 0x0000000000327805 */ /* 0x000fe2000001ff00 */
[----:B------:R-:W-:Y:S01]  /*0200*/  IMAD R4, R5, UR10, RZ ;  /* 0x0000000a05047c24 */ /* 0x000fe2000f8e02ff */
[--C-:B------:R-:W-:Y:S01]  /*0210*/  SHF.R.U32.HI R7, RZ, 0x3, R0.reuse ;  /* 0x00000003ff077819 */ /* 0x100fe20000011600 */
[C---:B------:R-:W-:Y:S01]  /*0220*/  IMAD.SHL.U32 R15, R0.reuse, 0x8, RZ ;  /* 0x00000008000f7824 */ /* 0x040fe200078e00ff */
[--C-:B------:R-:W-:Y:S01]  /*0230*/  SHF.R.U32.HI R10, RZ, 0x1, R0.reuse ;  /* 0x00000001ff0a7819 */ /* 0x100fe20000011600 */
[C---:B------:R-:W-:Y:S01]  /*0240*/  IMAD.SHL.U32 R136, R0.reuse, 0x40, RZ ;  /* 0x0000004000887824 */ /* 0x040fe200078e00ff */
[----:B------:R-:W-:Y:S01]  /*0250*/  LOP3.LUT R12, R7, 0x8, RZ, 0xc0, !PT ;  /* 0x00000008070c7812 */ /* 0x000fe200078ec0ff */
[C---:B------:R-:W-:Y:S01]  /*0260*/  IMAD.SHL.U32 R13, R0.reuse, 0x4, RZ ;  /* 0x00000004000d7824 */ /* 0x040fe200078e00ff */
[----:B------:R-:W-:Y:S01]  /*0270*/  LOP3.LUT R8, R15, 0x38, RZ, 0xc0, !PT ;  /* 0x000000380f087812 */ /* 0x000fe200078ec0ff */
[----:B------:R-:W-:Y:S01]  /*0280*/  UIMAD.WIDE UR34, UR34, 0x2, URZ ;  /* 0x00000002222278a5 */ /* 0x000fe2000f8e02ff */
[----:B------:R-:W-:Y:S01]  /*0290*/  SHF.R.U32.HI R11, RZ, 0x2, R0 ;  /* 0x00000002ff0b7819 */ /* 0x000fe20000011600 */
[----:B------:R-:W-:Y:S01]  /*02a0*/  IMAD.SHL.U32 R6, R0, 0x20, RZ ;  /* 0x0000002000067824 */ /* 0x000fe200078e00ff */
[C---:B------:R-:W-:Y:S01]  /*02b0*/  LOP3.LUT R2, R10.reuse, 0x10, RZ, 0xc0, !PT ;  /* 0x000000100a027812 */ /* 0x040fe200078ec0ff */
[----:B------:R-:W-:Y:S01]  /*02c0*/  IMAD R3, R7, UR22, R8 ;  /* 0x0000001607037c24 */ /* 0x000fe2000f8e0208 */
[----:B------:R-:W-:Y:S01]  /*02d0*/  LOP3.LUT R10, R10, 0x8, RZ, 0xc0, !PT ;  /* 0x000000080a0a7812 */ /* 0x000fe200078ec0ff */
[----:B-----5:R-:W-:Y:S01]  /*02e0*/  ULEA UR9, UR9, UR6, 0x18 ;  /* 0x0000000609097291 */ /* 0x020fe2000f8ec0ff */
[----:B------:R-:W-:Y:S01]  /*02f0*/  LOP3.LUT R2, R2, 0x7, R11, 0xf8, !PT ;  /* 0x0000000702027812 */ /* 0x000fe200078ef80b */
[----:B------:R-:W1:Y:S01]  /*0300*/  LDCU UR6, c[0x0][0x388] ;  /* 0x00007100ff0677ac */ /* 0x000e620008000800 */
[----:B------:R-:W-:-:S02]  /*0310*/  IADD3 R4, P0, PT, R4, R3, RZ ;  /* 0x0000000304047210 */ /* 0x000fc40007f1e0ff */
[----:B------:R-:W-:Y:S02]  /*0320*/  CS2R R58, SRZ ;  /* 0x00000000003a7805 */ /* 0x000fe4000001ff00 */
[----:B------:R-:W-:Y:S01]  /*0330*/  LOP3.LUT R11, R136, 0x200, RZ, 0xc0, !PT ;  /* 0x00000200880b7812 */ /* 0x000fe200078ec0ff */
[----:B------:R-:W-:Y:S01]  /*0340*/  UIMAD UR30, UR22, 0x30, URZ ;  /* 0x00000030161e78a4 */ /* 0x000fe2000f8e02ff */
[----:B------:R-:W-:Y:S01]  /*0350*/  LOP3.LUT R10, R10, 0x40, R13, 0xf8, !PT ;  /* 0x000000400a0a7812 */ /* 0x000fe200078ef80d */
[----:B------:R-:W-:Y:S01]  /*0360*/  IMAD.X R3, RZ, RZ, RZ, P0 ;  /* 0x000000ffff037224 */ /* 0x000fe200000e06ff */
[C---:B------:R-:W-:Y:S01]  /*0370*/  LEA R142, P0, R4.reuse, UR4, 0x1 ;  /* 0x00000004048e7c11 */ /* 0x040fe2000f8008ff */
[----:B------:R-:W-:Y:S01]  /*0380*/  UIMAD.WIDE UR32, UR32, 0x2, URZ ;  /* 0x00000002202078a5 */ /* 0x000fe2000f8e02ff */
[----:B------:R-:W-:Y:S01]  /*0390*/  LOP3.LUT R6, R11, 0x400, R6, 0xf8, !PT ;  /* 0x000004000b067812 */ /* 0x000fe200078ef806 */
[----:B------:R-:W-:Y:S01]  /*03a0*/  USHF.L.U32 UR28, UR22, 0x6, URZ ;  /* 0x00000006161c7899 */ /* 0x000fe200080006ff */
[----:B------:R-:W-:Y:S01]  /*03b0*/  LEA.HI.X R143, R4, UR5, R3, 0x1, P0 ;  /* 0x00000005048f7c11 */ /* 0x000fe200080f0c03 */
[----:B------:R-:W2:Y:S01]  /*03c0*/  LDCU.64 UR4, c[0x0][0x3a0] ;  /* 0x00007400ff0477ac */ /* 0x000ea20008000a00 */
[----:B----4-:R-:W-:Y:S01]  /*03d0*/  IMAD.SHL.U32 R4, R9, 0x80, RZ ;  /* 0x0000008009047824 */ /* 0x010fe200078e00ff */
[----:B------:R-:W-:Y:S01]  /*03e0*/  IADD3 R16, P0, PT, R142, UR36, RZ ;  /* 0x000000248e107c10 */ /* 0x000fe2000ff1e0ff */
[----:B------:R-:W-:Y:S01]  /*03f0*/  IMAD R9, R7, UR7, R8 ;  /* 0x0000000707097c24 */ /* 0x000fe2000f8e0208 */
[----:B------:R-:W-:Y:S01]  /*0400*/  LOP3.LUT R7, R136, 0x1c0, RZ, 0xc0, !PT ;  /* 0x000001c088077812 */ /* 0x000fe200078ec0ff */
[----:B------:R-:W-:Y:S01]  /*0410*/  IMAD R8, R4, UR7, RZ ;  /* 0x0000000704087c24 */ /* 0x000fe2000f8e02ff */
[----:B------:R-:W-:Y:S01]  /*0420*/  IADD3.X R17, PT, PT, R143, UR37, RZ, P0, !PT ;  /* 0x000000258f117c10 */ /* 0x000fe200087fe4ff */
[----:B------:R-:W-:Y:S01]  /*0430*/  IMAD.SHL.U32 R3, R0, 0x2, RZ ;  /* 0x0000000200037824 */ /* 0x000fe200078e00ff */
[----:B------:R-:W-:Y:S01]  /*0440*/  LOP3.LUT R138, R7, 0x38, R0, 0xf8, !PT ;  /* 0x00000038078a7812 */ /* 0x000fe200078ef800 */
[----:B-1----:R-:W-:Y:S01]  /*0450*/  UISETP.GT.AND UP1, UPT, UR6, 0x40, UPT ;  /* 0x000000400600788c */ /* 0x002fe2000bf24270 */
[----:B------:R-:W-:Y:S01]  /*0460*/  IADD3 R8, P0, PT, R8, R9, RZ ;  /* 0x0000000908087210 */ /* 0x000fe20007f1e0ff */
[----:B------:R-:W-:Y:S01]  /*0470*/  UIMAD.WIDE UR30, UR30, 0x2, URZ ;  /* 0x000000021e1e78a5 */ /* 0x000fe2000f8e02ff */
[----:B------:R-:W-:Y:S01]  /*0480*/  LOP3.LUT R3, R12, 0x6, R3, 0xf8, !PT ;  /* 0x000000060c037812 */ /* 0x000fe200078ef803 */
[----:B------:R-:W-:Y:S01]  /*0490*/  IMAD.WIDE R12, R5, 0x20, R16 ;  /* 0x00000020050c7825 */ /* 0x000fe200078e0210 */
[----:B------:R-:W-:Y:S01]  /*04a0*/  LOP3.LUT R136, R136, 0x400, RZ, 0xc0, !PT ;  /* 0x0000040088887812 */ /* 0x000fe200078ec0ff */
[----:B------:R-:W-:Y:S01]  /*04b0*/  USEL UR8, URZ, 0x80, !UP1 ;  /* 0x00000080ff087887 */ /* 0x000fe2000c800000 */
[----:B------:R-:W-:Y:S01]  /*04c0*/  LOP3.LUT R9, R15, 0x78, RZ, 0xc0, !PT ;  /* 0x000000780f097812 */ /* 0x000fe200078ec0ff */
[----:B------:R-:W-:Y:S01]  /*04d0*/  IMAD.X R7, RZ, RZ, RZ, P0 ;  /* 0x000000ffff077224 */ /* 0x000fe200000e06ff */
[----:B--2---:R-:W-:Y:S01]  /*04e0*/  LEA R140, P0, R8, UR4, 0x1 ;  /* 0x00000004088c7c11 */ /* 0x004fe2000f8008ff */
[----:B------:R-:W-:Y:S01]  /*04f0*/  UIMAD UR26, UR22, 0x50, URZ ;  /* 0x00000050161a78a4 */ /* 0x000fe2000f8e02ff */
[----:B------:R-:W-:Y:S01]  /*0500*/  LOP3.LUT R136, R136, 0x200, R15, 0xf8, !PT ;  /* 0x0000020088887812 */ /* 0x000fe200078ef80f */
[----:B------:R-:W-:Y:S01]  /*0510*/  UIMAD.WIDE UR28, UR28, 0x2, URZ ;  /* 0x000000021c1c78a5 */ /* 0x000fe2000f8e02ff */
[----:B------:R-:W-:Y:S01]  /*0520*/  LOP3.LUT R9, R9, 0x8, R0, 0x78, !PT ;  /* 0x0000000809097812 */ /* 0x000fe200078e7800 */
[----:B------:R-:W-:Y:S01]  /*0530*/  UIMAD UR24, UR22, 0x60, URZ ;  /* 0x00000060161878a4 */ /* 0x000fe2000f8e02ff */
[----:B------:R-:W-:Y:S01]  /*0540*/  LEA.HI.X R141, R8, UR5, R7, 0x1, P0 ;  /* 0x00000005088d7c11 */ /* 0x000fe200080f0c07 */
[----:B------:R-:W-:Y:S01]  /*0550*/  UIMAD.WIDE UR26, UR26, 0x2, URZ ;  /* 0x000000021a1a78a5 */ /* 0x000fe2000f8e02ff */
[----:B------:R-:W-:Y:S01]  /*0560*/  LOP3.LUT R137, R10, 0x38, R15, 0x78, !PT ;  /* 0x000000380a897812 */ /* 0x000fe200078e780f */
[----:B------:R-:W-:Y:S01]  /*0570*/  IMAD.WIDE R10, R5, 0x20, R12 ;  /* 0x00000020050a7825 */ /* 0x000fe200078e020c */
[----:B------:R-:W-:Y:S01]  /*0580*/  IADD3 R8, P0, PT, R140, UR34, RZ ;  /* 0x000000228c087c10 */ /* 0x000fe2000ff1e0ff */
[----:B------:R-:W-:Y:S01]  /*0590*/  UIMAD UR22, UR22, 0x70, URZ ;  /* 0x00000070161678a4 */ /* 0x000fe2000f8e02ff */
[--C-:B------:R-:W-:Y:S01]  /*05a0*/  LOP3.LUT R138, R138, 0x38, R15.reuse, 0x78, !PT ;  /* 0x000000388a8a7812 */ /* 0x100fe200078e780f */
[----:B------:R-:W-:Y:S01]  /*05b0*/  UIMAD.WIDE UR24, UR24, 0x2, URZ ;  /* 0x00000002181878a5 */ /* 0x000fe2000f8e02ff */
[----:B------:R-:W-:Y:S01]  /*05c0*/  LOP3.LUT R136, R136, R9, RZ, 0xfc, !PT ;  /* 0x0000000988887212 */ /* 0x000fe200078efcff */
[----:B------:R-:W-:Y:S01]  /*05d0*/  UIMAD.WIDE UR22, UR22, 0x2, URZ ;  /* 0x00000002161678a5 */ /* 0x000fe2000f8e02ff */
[----:B------:R-:W-:Y:S01]  /*05e0*/  LOP3.LUT R137, R6, R137, RZ, 0xfc, !PT ;  /* 0x0000008906897212 */ /* 0x000fe200078efcff */
[----:B------:R-:W-:Y:S01]  /*05f0*/  IMAD.U32 R6, RZ, RZ, UR7 ;  /* 0x00000007ff067e24 */ /* 0x000fe2000f8e00ff */
[----:B------:R-:W-:Y:S01]  /*0600*/  IADD3.X R9, PT, PT, R141, UR35, RZ, P0, !PT ;  /* 0x000000238d097c10 */ /* 0x000fe200087fe4ff */
[----:B------:R-:W-:Y:S01]  /*0610*/  USHF.L.U32 UR20, UR7, 0x5, URZ ;  /* 0x0000000507147899 */ /* 0x000fe200080006ff */
[----:B------:R-:W-:Y:S01]  /*0620*/  LOP3.LUT R138, R138, 0x200, R15, 0xf8, !PT ;  /* 0x000002008a8a7812 */ /* 0x000fe200078ef80f */
[----:B------:R-:W-:Y:S01]  /*0630*/  IMAD.WIDE R14, R5, 0x20, R10 ;  /* 0x00000020050e7825 */ /* 0x000fe200078e020a */
[----:B------:R-:W-:Y:S01]  /*0640*/  UIMAD UR18, UR7, 0x30, URZ ;  /* 0x00000030071278a4 */ /* 0x000fe2000f8e02ff */
[----:B------:R-:W-:Y:S01]  /*0650*/  LEA R136, R136, UR9, 0x1 ;  /* 0x0000000988887c11 */ /* 0x000fe2000f8e08ff */
[----:B------:R-:W-:Y:S01]  /*0660*/  UIMAD.WIDE UR20, UR20, 0x2, URZ ;  /* 0x00000002141478a5 */ /* 0x000fe2000f8e02ff */
[----:B------:R-:W-:Y:S01]  /*0670*/  IMAD.WIDE R20, R6, 0x20, R8 ;  /* 0x0000002006147825 */ /* 0x000fe200078e0208 */
[----:B------:R-:W-:Y:S01]  /*0680*/  LEA R138, R138, UR9, 0x1 ;  /* 0x000000098a8a7c11 */ /* 0x000fe2000f8e08ff */
[----:B------:R-:W-:Y:S01]  /*0690*/  UIMAD.WIDE UR18, UR18, 0x2, URZ ;  /* 0x00000002121278a5 */ /* 0x000fe2000f8e02ff */
[----:B------:R-:W-:Y:S01]  /*06a0*/  LEA R137, R137, UR9, 0x1 ;  /* 0x0000000989897c11 */ /* 0x000fe2000f8e08ff */
[C---:B------:R-:W-:Y:S01]  /*06b0*/  IMAD.WIDE R18, R5.reuse, 0x20, R14 ;  /* 0x0000002005127825 */ /* 0x040fe200078e020e */
[----:B------:R-:W-:Y:S01]  /*06c0*/  USHF.L.U32 UR16, UR7, 0x6, URZ ;  /* 0x0000000607107899 */ /* 0x000fe200080006ff */
[----:B------:R-:W-:Y:S01]  /*06d0*/  @!PT LDS RZ, [RZ] ;  /* 0x00000000fffff984 */ /* 0x000fe20000000800 */
[----:B------:R-:W-:Y:S01]  /*06e0*/  @!PT LDS RZ, [RZ] ;  /* 0x00000000fffff984 */ /* 0x000fe20000000800 */
[----:B------:R-:W-:Y:S01]  /*06f0*/  @!PT LDS RZ, [RZ] ;  /* 0x00000000fffff984 */ /* 0x000fe20000000800 */
[----:B------:R-:W-:Y:S01]  /*0700*/  LDGSTS.E.LTC128B.128 [R138], desc[UR12][R142.64] ;  /* 0x000000008e8a7fae */ /* 0x000fe2000b9a1a0c */
[----:B------:R-:W-:Y:S01]  /*0710*/  UIMAD UR14, UR7, 0x50, URZ ;  /* 0x00000050070e78a4 */ /* 0x000fe2000f8e02ff */
[----:B------:R-:W-:Y:S01]  /*0720*/  IMAD.WIDE R24, R6, 0x20, R20 ;  /* 0x0000002006187825 */ /* 0x000fe200078e0214 */
[----:B------:R-:W-:Y:S01]  /*0730*/  UIMAD.WIDE UR16, UR16, 0x2, URZ ;  /* 0x00000002101078a5 */ /* 0x000fe2000f8e02ff */
[----:B------:R1:W-:Y:S01]  /*0740*/  LDGSTS.E.LTC128B.128 [R138+0x800], desc[UR12][R16.64] ;  /* 0x00800000108a7fae */ /* 0x0003e2000b9a1a0c */
[----:B------:R-:W-:Y:S01]  /*0750*/  UIMAD.WIDE UR14, UR14, 0x2, URZ ;  /* 0x000000020e0e78a5 */ /* 0x000fe2000f8e02ff */
[----:B------:R-:W-:Y:S01]  /*0760*/  IMAD.WIDE R22, R5, 0x20, R18 ;  /* 0x0000002005167825 */ /* 0x000fe200078e0212 */
[----:B------:R-:W2:Y:S01]  /*0770*/  LDCU.64 UR4, c[0x0][0x3b0] ;  /* 0x00007600ff0477ac */ /* 0x000ea20008000a00 */
[----:B------:R-:W-:Y:S01]  /*0780*/  LDGSTS.E.LTC128B.128 [R138+0x1000], desc[UR12][R12.64] ;  /* 0x010000000c8a7fae */ /* 0x000fe2000b9a1a0c */
[----:B------:R-:W-:Y:S01]  /*0790*/  CS2R R60, SRZ ;  /* 0x00000000003c7805 */ /* 0x000fe2000001ff00 */
[----:B------:R-:W-:Y:S01]  /*07a0*/  IMAD R2, R3, R135, R2 ;  /* 0x0000008703027224 */ /* 0x000fe200078e0202 */
[----:B------:R-:W-:Y:S01]  /*07b0*/  UISETP.GT.AND UP0, UPT, UR6, 0x80, UPT ;  /* 0x000000800600788c */ /* 0x000fe2000bf04270 */
[----:B------:R-:W-:Y:S01]  /*07c0*/  IMAD.WIDE R26, R5, 0x20, R22 ;  /* 0x00000020051a7825 */ /* 0x000fe200078e0216 */
[----:B------:R3:W-:Y:S01]  /*07d0*/  LDGSTS.E.LTC128B.128 [R138+0x1800], desc[UR12][R10.64] ;  /* 0x018000000a8a7fae */ /* 0x0007e2000b9a1a0c */
[----:B------:R-:W-:-:S02]  /*07e0*/  CS2R R62, SRZ ;  /* 0x00000000003e7805 */ /* 0x000fc4000001ff00 */
[----:B------:R-:W-:Y:S01]  /*07f0*/  CS2R R64, SRZ ;  /* 0x0000000000407805 */ /* 0x000fe2000001ff00 */
[----:B------:R-:W-:Y:S01]  /*0800*/  IMAD R3, R4, R135, UR10 ;  /* 0x0000000a04037e24 */ /* 0x000fe2000f8e0287 */
[----:B------:R4:W-:Y:S01]  /*0810*/  LDGSTS.E.LTC128B.128 [R138+0x2000], desc[UR12][R14.64] ;  /* 0x020000000e8a7fae */ /* 0x0009e2000b9a1a0c */
[----:B------:R-:W-:-:S03]  /*0820*/  CS2R R4, SRZ ;  /* 0x0000000000047805 */ /* 0x000fc6000001ff00 */
[----:B------:R-:W-:Y:S04]  /*0830*/  LDGSTS.E.LTC128B.128 [R138+0x2800], desc[UR12][R18.64] ;  /* 0x02800000128a7fae */ /* 0x000fe8000b9a1a0c */
[----:B------:R5:W-:Y:S04]  /*0840*/  LDGSTS.E.LTC128B.128 [R138+0x3000], desc[UR12][R22.64] ;  /* 0x03000000168a7fae */ /* 0x000be8000b9a1a0c */
[----:B------:R2:W-:Y:S01]  /*0850*/  LDGSTS.E.LTC128B.128 [R138+0x3800], desc[UR12][R26.64] ;  /* 0x038000001a8a7fae */ /* 0x0005e2000b9a1a0c */
[----:B-1----:R-:W-:-:S03]  /*0860*/  IMAD.WIDE R16, R6, 0x20, R24 ;  /* 0x0000002006107825 */ /* 0x002fc600078e0218 */
[----:B------:R-:W-:Y:S04]  /*0870*/  LDGSTS.E.LTC128B.128 [R138+0xc000], desc[UR12][R140.64] ;  /* 0x0c0000008c8a7fae */ /* 0x000fe8000b9a1a0c */
[----:B------:R1:W-:Y:S01]  /*0880*/  LDGSTS.E.LTC128B.128 [R138+0xc800], desc[UR12][R8.64] ;  /* 0x0c800000088a7fae */ /* 0x0003e2000b9a1a0c */
[----:B---3--:R-:W-:-:S03]  /*0890*/  IMAD.WIDE R10, R6, 0x20, R16 ;  /* 0x00000020060a7825 */ /* 0x008fc600078e0210 */
[----:B------:R3:W-:Y:S04]  /*08a0*/  LDGSTS.E.LTC128B.128 [R138+0xd000], desc[UR12][R20.64] ;  /* 0x0d000000148a7fae */ /* 0x0007e8000b9a1a0c */
[----:B------:R3:W-:Y:S01]  /*08b0*/  LDGSTS.E.LTC128B.128 [R138+0xd800], desc[UR12][R24.64] ;  /* 0x0d800000188a7fae */ /* 0x0007e2000b9a1a0c */
[----:B------:R-:W-:-:S03]  /*08c0*/  IMAD.WIDE R12, R6, 0x20, R10 ;  /* 0x00000020060c7825 */ /* 0x000fc600078e020a */
[----:B------:R3:W-:Y:S01]  /*08d0*/  LDGSTS.E.LTC128B.128 [R138+0xe000], desc[UR12][R16.64] ;  /* 0x0e000000108a7fae */ /* 0x0007e2000b9a1a0c */
[----:B----4-:R-:W-:-:S03]  /*08e0*/  IMAD.WIDE R14, R6, 0x20, R12 ;  /* 0x00000020060e7825 */ /* 0x010fc600078e020c */
[----:B------:R4:W-:Y:S01]  /*08f0*/  LDGSTS.E.LTC128B.128 [R138+0xe800], desc[UR12][R10.64] ;  /* 0x0e8000000a8a7fae */ /* 0x0009e2000b9a1a0c */
[----:B-----5:R-:W-:Y:S02]  /*0900*/  CS2R R22, SRZ ;  /* 0x0000000000167805 */ /* 0x020fe4000001ff00 */
[----:B--2---:R-:W-:Y:S01]  /*0910*/  CS2R R26, SRZ ;  /* 0x00000000001a7805 */ /* 0x004fe2000001ff00 */
[----:B------:R2:W-:Y:S04]  /*0920*/  LDGSTS.E.LTC128B.128 [R138+0xf000], desc[UR12][R12.64] ;  /* 0x0f0000000c8a7fae */ /* 0x0005e8000b9a1a0c */
[----:B------:R5:W-:Y:S01]  /*0930*/  LDGSTS.E.LTC128B.128 [R138+0xf800], desc[UR12][R14.64] ;  /* 0x0f8000000e8a7fae */ /* 0x000be2000b9a1a0c */
[----:B-1----:R-:W-:-:S03]  /*0940*/  IADD3 R8, P0, PT, R142, UR8, RZ ;  /* 0x000000088e087c10 */ /* 0x002fc6000ff1e0ff */
[----:B------:R-:W0:Y:S01]  /*0950*/  LDGDEPBAR ;  /* 0x00000000000079af */ /* 0x000e220000000000 */
[C---:B------:R-:W-:Y:S01]  /*0960*/  IADD3 R18, P1, PT, R8.reuse, UR36, RZ ;  /* 0x0000002408127c10 */ /* 0x040fe2000ff3e0ff */
[----:B------:R-:W-:Y:S01]  /*0970*/  IMAD.X R9, RZ, RZ, R143, P0 ;  /* 0x000000ffff097224 */ /* 0x000fe200000e068f */
[C---:B------:R-:W-:Y:S02]  /*0980*/  IADD3 R6, P0, PT, R8.reuse, UR32, RZ ;  /* 0x0000002008067c10 */ /* 0x040fe4000ff1e0ff */
[----:B---3--:R-:W-:Y:S02]  /*0990*/  CS2R R20, SRZ ;  /* 0x0000000000147805 */ /* 0x008fe4000001ff00 */
[----:B------:R-:W-:Y:S02]  /*09a0*/  CS2R R24, SRZ ;  /* 0x0000000000187805 */ /* 0x000fe4000001ff00 */
[----:B------:R-:W-:Y:S01]  /*09b0*/  IADD3.X R19, PT, PT, R9, UR37, RZ, P1, !PT ;  /* 0x0000002509137c10 */ /* 0x000fe20008ffe4ff */
[----:B------:R-:W-:Y:S01]  /*09c0*/  LDGSTS.E.LTC128B.128 [R138+0x4000], desc[UR12][R8.64] ;  /* 0x04000000088a7fae */ /* 0x000fe2000b9a1a0c */
[----:B------:R-:W-:-:S02]  /*09d0*/  IADD3 R16, P1, PT, R8, UR30, RZ ;  /* 0x0000001e08107c10 */ /* 0x000fc4000ff3e0ff */
[C---:B------:R-:W-:Y:S01]  /*09e0*/  IADD3.X R7, PT, PT, R9.reuse, UR33, RZ, P0, !PT ;  /* 0x0000002109077c10 */ /* 0x040fe200087fe4ff */
[----:B------:R1:W-:Y:S01]  /*09f0*/  LDGSTS.E.LTC128B.128 [R138+0x4800], desc[UR12][R18.64] ;  /* 0x04800000128a7fae */ /* 0x0003e2000b9a1a0c */
[C---:B------:R-:W-:Y:S02]  /*0a00*/  IADD3.X R17, PT, PT, R9.reuse, UR31, RZ, P1, !PT ;  /* 0x0000001f09117c10 */ /* 0x040fe40008ffe4ff */
[C---:B----4-:R-:W-:Y:S01]  /*0a10*/  IADD3 R10, P1, PT, R8.reuse, UR26, RZ ;  /* 0x0000001a080a7c10 */ /* 0x050fe2000ff3e0ff */
[----:B------:R3:W-:Y:S01]  /*0a20*/  LDGSTS.E.LTC128B.128 [R138+0x5000], desc[UR12][R6.64] ;  /* 0x05000000068a7fae */ /* 0x0007e2000b9a1a0c */
[----:B--2---:R-:W-:Y:S02]  /*0a30*/  IADD3 R12, P0, PT, R8, UR28, RZ ;  /* 0x0000001c080c7c10 */ /* 0x004fe4000ff1e0ff */
[C---:B------:R-:W-:Y:S01]  /*0a40*/  IADD3.X R11, PT, PT, R9.reuse, UR27, RZ, P1, !PT ;  /* 0x0000001b090b7c10 */ /* 0x040fe20008ffe4ff */
[----:B------:R2:W-:Y:S01]  /*0a50*/  LDGSTS.E.LTC128B.128 [R138+0x5800], desc[UR12][R16.64] ;  /* 0x05800000108a7fae */ /* 0x0005e2000b9a1a0c */
[----:B------:R-:W-:-:S02]  /*0a60*/  IADD3.X R13, PT, PT, R9, UR29, RZ, P0, !PT ;  /* 0x0000001d090d7c10 */ /* 0x000fc400087fe4ff */
[----:B-----5:R-:W-:-:S03]  /*0a70*/  IADD3 R14, P0, PT, R8, UR24, RZ ;  /* 0x00000018080e7c10 */ /* 0x020fc6000ff1e0ff */
[----:B------:R4:W-:Y:S01]  /*0a80*/  LDGSTS.E.LTC128B.128 [R138+0x6000], desc[UR12][R12.64] ;  /* 0x060000000c8a7fae */ /* 0x0009e2000b9a1a0c */
[----:B------:R-:W-:-:S03]  /*0a90*/  IADD3.X R15, PT, PT, R9, UR25, RZ, P0, !PT ;  /* 0x00000019090f7c10 */ /* 0x000fc600087fe4ff */
[----:B------:R5:W-:Y:S04]  /*0aa0*/  LDGSTS.E.LTC128B.128 [R138+0x6800], desc[UR12][R10.64] ;  /* 0x068000000a8a7fae */ /* 0x000be8000b9a1a0c */
[----:B------:R5:W-:Y:S01]  /*0ab0*/  LDGSTS.E.LTC128B.128 [R138+0x7000], desc[UR12][R14.64] ;  /* 0x070000000e8a7fae */ /* 0x000be2000b9a1a0c */
[----:B-1----:R-:W-:Y:S02]  /*0ac0*/  CS2R R18, SRZ ;  /* 0x0000000000127805 */ /* 0x002fe4000001ff00 */
[----:B---3--:R-:W-:Y:S02]  /*0ad0*/  IADD3 R6, P1, PT, R8, UR22, RZ ;  /* 0x0000001608067c10 */ /* 0x008fe4000ff3e0ff */
[----:B------:R-:W-:Y:S01]  /*0ae0*/  IADD3 R8, P0, PT, R140, UR8, RZ ;  /* 0x000000088c087c10 */ /* 0x000fe2000ff1e0ff */
[----:B------:R-:W-:Y:S01]  /*0af0*/  UIMAD UR8, UR7, 0x60, URZ ;  /* 0x00000060070878a4 */ /* 0x000fe2000f8e02ff */
[----:B------:R-:W-:Y:S01]  /*0b00*/  IADD3.X R7, PT, PT, R9, UR23, RZ, P1, !PT ;  /* 0x0000001709077c10 */ /* 0x000fe20008ffe4ff */
[----:B------:R-:W-:Y:S01]  /*0b10*/  UIMAD UR7, UR7, 0x70, URZ ;  /* 0x00000070070778a4 */ /* 0x000fe2000f8e02ff */
[----:B--2---:R-:W-:Y:S01]  /*0b20*/  CS2R R16, SRZ ;  /* 0x0000000000107805 */ /* 0x004fe2000001ff00 */
[----:B------:R-:W-:Y:S01]  /*0b30*/  IMAD.X R9, RZ, RZ, R141, P0 ;  /* 0x000000ffff097224 */ /* 0x000fe200000e068d */
[----:B------:R-:W-:Y:S01]  /*0b40*/  UIMAD.WIDE UR38, UR8, 0x2, URZ ;  /* 0x00000002082678a5 */ /* 0x000fe2000f8e02ff */
[----:B------:R1:W-:Y:S01]  /*0b50*/  LDGSTS.E.LTC128B.128 [R138+0x7800], desc[UR12][R6.64] ;  /* 0x07800000068a7fae */ /* 0x0003e2000b9a1a0c */
[----:B----4-:R-:W-:Y:S01]  /*0b60*/  IADD3 R12, P0, PT, R8, UR34, RZ ;  /* 0x00000022080c7c10 */ /* 0x010fe2000ff1e0ff */
[----:B------:R-:W-:-:S02]  /*0b70*/  UIMAD.WIDE UR40, UR7, 0x2, URZ ;  /* 0x00000002072878a5 */ /* 0x000fc4000f8e02ff */
[----:B------:R-:W-:Y:S01]  /*0b80*/  LDGSTS.E.LTC128B.128 [R138+0x10000], desc[UR12][R8.64] ;  /* 0x10000000088a7fae */ /* 0x000fe2000b9a1a0c */
[C---:B-----5:R-:W-:Y:S02]  /*0b90*/  IADD3 R10, P1, PT, R8.reuse, UR20, RZ ;  /* 0x00000014080a7c10 */ /* 0x060fe4000ff3e0ff */
[C---:B------:R-:W-:Y:S02]  /*0ba0*/  IADD3.X R13, PT, PT, R9.reuse, UR35, RZ, P0, !PT ;  /* 0x00000023090d7c10 */ /* 0x040fe400087fe4ff */
[----:B------:R-:W-:Y:S02]  /*0bb0*/  IADD3 R14, P0, PT, R8, UR18, RZ ;  /* 0x00000012080e7c10 */ /* 0x000fe4000ff1e0ff */
[C---:B------:R-:W-:Y:S01]  /*0bc0*/  IADD3.X R11, PT, PT, R9.reuse, UR21, RZ, P1, !PT ;  /* 0x00000015090b7c10 */ /* 0x040fe20008ffe4ff */
[----:B------:R2:W-:Y:S01]  /*0bd0*/  LDGSTS.E.LTC128B.128 [R138+0x10800], desc[UR12][R12.64] ;  /* 0x108000000c8a7fae */ /* 0x0005e2000b9a1a0c */
[----:B------:R-:W-:-:S03]  /*0be0*/  IADD3.X R15, PT, PT, R9, UR19, RZ, P0, !PT ;  /* 0x00000013090f7c10 */ /* 0x000fc600087fe4ff */
[----:B------:R3:W-:Y:S04]  /*0bf0*/  LDGSTS.E.LTC128B.128 [R138+0x11000], desc[UR12][R10.64] ;  /* 0x110000000a8a7fae */ /* 0x0007e8000b9a1a0c */
[----:B------:R4:W-:Y:S01]  /*0c00*/  LDGSTS.E.LTC128B.128 [R138+0x11800], desc[UR12][R14.64] ;  /* 0x118000000e8a7fae */ /* 0x0009e2000b9a1a0c */
[----:B-1----:R-:W-:-:S04]  /*0c10*/  IADD3 R6, P1, PT, R8, UR16, RZ ;  /* 0x0000001008067c10 */ /* 0x002fc8000ff3e0ff */
[----:B------:R-:W-:-:S05]  /*0c20*/  IADD3.X R7, PT, PT, R9, UR17, RZ, P1, !PT ;  /* 0x0000001109077c10 */ /* 0x000fca0008ffe4ff */
[----:B------:R1:W-:Y:S01]  /*0c30*/  LDGSTS.E.LTC128B.128 [R138+0x12000], desc[UR12][R6.64] ;  /* 0x12000000068a7fae */ /* 0x0003e2000b9a1a0c */
[C---:B--2---:R-:W-:Y:S02]  /*0c40*/  IADD3 R12, P0, PT, R8.reuse, UR14, RZ ;  /* 0x0000000e080c7c10 */ /* 0x044fe4000ff1e0ff */
[C---:B---3--:R-:W-:Y:S02]  /*0c50*/  IADD3 R10, P2, PT, R8.reuse, UR38, RZ ;  /* 0x00000026080a7c10 */ /* 0x048fe4000ff5e0ff */
[C---:B------:R-:W-:Y:S02]  /*0c60*/  IADD3.X R13, PT, PT, R9.reuse, UR15, RZ, P0, !PT ;  /* 0x0000000f090d7c10 */ /* 0x040fe400087fe4ff */
[----:B----4-:R-:W-:Y:S02]  /*0c70*/  IADD3 R14, P1, PT, R8, UR40, RZ ;  /* 0x00000028080e7c10 */ /* 0x010fe4000ff3e0ff */
[C---:B------:R-:W-:Y:S01]  /*0c80*/  IADD3.X R11, PT, PT, R9.reuse, UR39, RZ, P2, !PT ;  /* 0x00000027090b7c10 */ /* 0x040fe200097fe4ff */
[----:B------:R2:W-:Y:S01]  /*0c90*/  LDGSTS.E.LTC128B.128 [R138+0x12800], desc[UR12][R12.64] ;  /* 0x128000000c8a7fae */ /* 0x0005e2000b9a1a0c */
[----:B------:R-:W-:-:S02]  /*0ca0*/  IADD3.X R15, PT, PT, R9, UR41, RZ, P1, !PT ;  /* 0x00000029090f7c10 */ /* 0x000fc40008ffe4ff */
[----:B------:R-:W-:Y:S02]  /*0cb0*/  CS2R R8, SRZ ;  /* 0x0000000000087805 */ /* 0x000fe4000001ff00 */
[----:B------:R-:W-:Y:S01]  /*0cc0*/  IADD3 R2, P0, PT, R3, R2, RZ ;  /* 0x0000000203027210 */ /* 0x000fe20007f1e0ff */
[----:B------:R3:W-:Y:S04]  /*0cd0*/  LDGSTS.E.LTC128B.128 [R138+0x13000], desc[UR12][R10.64] ;  /* 0x130000000a8a7fae */ /* 0x0007e8000b9a1a0c */
[----:B------:R4:W-:Y:S01]  /*0ce0*/  LDGSTS.E.LTC128B.128 [R138+0x13800], desc[UR12][R14.64] ;  /* 0x138000000e8a7fae */ /* 0x0009e2000b9a1a0c */
[----:B------:R-:W-:Y:S01]  /*0cf0*/  IMAD.X R3, RZ, RZ, RZ, P0 ;  /* 0x000000ffff037224 */ /* 0x000fe200000e06ff */
[C---:B------:R-:W-:Y:S01]  /*0d00*/  LEA R144, P0, R2.reuse, UR4, 0x1 ;  /* 0x0000000402907c11 */ /* 0x040fe2000f8008ff */
[----:B------:R-:W-:Y:S01]  /*0d10*/  UMOV UR4, 0x2 ;  /* 0x0000000200047882 */ /* 0x000fe20000000000 */
[----:B------:R-:W0:Y:S01]  /*0d20*/  LDGDEPBAR ;  /* 0x00000000000079af */ /* 0x000e220000000000 */
[----:B------:R-:W-:Y:S01]  /*0d30*/  @!UP0 UIADD3 UR4, UPT, UPT, URZ, 0x1, URZ ;  /* 0x00000001ff048890 */ /* 0x000fe2000fffe0ff */
[----:B------:R-:W-:Y:S01]  /*0d40*/  LEA.HI.X R145, R2, UR5, R3, 0x1, P0 ;  /* 0x0000000502917c11 */ /* 0x000fe200080f0c03 */
[----:B------:R-:W-:Y:S01]  /*0d50*/  USEL UR5, URZ, 0x1, !UP0 ;  /* 0x00000001ff057887 */ /* 0x000fe2000c000000 */
[----:B-1----:R-:W-:Y:S01]  /*0d60*/  CS2R R6, SRZ ;  /* 0x0000000000067805 */ /* 0x002fe2000001ff00 */
[----:B------:R-:W-:Y:S01]  /*0d70*/  UISETP.GE.AND UP0, UPT, UR6, 0x1, UPT ;  /* 0x000000010600788c */ /* 0x000fe2000bf06270 */
[----:B------:R-:W-:Y:S01]  /*0d80*/  CS2R R2, SRZ ;  /* 0x0000000000027805 */ /* 0x000fe2000001ff00 */
[----:B------:R-:W-:Y:S01]  /*0d90*/  @!UP1 UIADD3 UR4, UPT, UPT, UR5, URZ, URZ ;  /* 0x000000ff05049290 */ /* 0x000fe2000fffe0ff */
[----:B--2---:R-:W-:-:S02]  /*0da0*/  CS2R R12, SRZ ;  /* 0x00000000000c7805 */ /* 0x004fc4000001ff00 */
[----:B---3--:R-:W-:Y:S02]  /*0db0*/  CS2R R10, SRZ ;  /* 0x00000000000a7805 */ /* 0x008fe4000001ff00 */
[----:B----4-:R-:W-:Y:S01]  /*0dc0*/  CS2R R14, SRZ ;  /* 0x00000000000e7805 */ /* 0x010fe2000001ff00 */
[----:B------:R-:W-:-:S04]  /*0dd0*/  DEPBAR.LE SB0, 0x1 ;  /* 0x000080400000791a */ /* 0x000fc80000000000 */
[----:B------:R-:W-:Y:S06]  /*0de0*/  BAR.SYNC.DEFER_BLOCKING 0x0 ;  /* 0x0000000000007b1d */ /* 0x000fec0000010000 */
[----:B------:R1:W2:Y:S04]  /*0df0*/  LDSM.16.M88.4 R68, [R137] ;  /* 0x000000008944783b */ /* 0x0002a80000000200 */
[----:B------:R1:W3:Y:S04]  /*0e00*/  LDSM.16.M88.4 R76, [R137+0x1000] ;  /* 0x00100000894c783b */ /* 0x0002e80000000200 */
[----:B------:R1:W4:Y:S04]  /*0e10*/  LDSM.16.M88.4 R80, [R137+0x2000] ;  /* 0x002000008950783b */ /* 0x0003280000000200 */
[----:B------:R1:W1:Y:S04]  /*0e20*/  LDSM.16.M88.4 R84, [R137+0x3000] ;  /* 0x003000008954783b */ /* 0x0002680000000200 */
[----:B------:R1:W1:Y:S04]  /*0e30*/  LDSM.16.M88.4 R72, [R136+0xc000] ;  /* 0x00c000008848783b */ /* 0x0002680000000200 */
[----:B------:R1:W1:Y:S04]  /*0e40*/  LDSM.16.M88.4 R88, [R136+0xd000] ;  /* 0x00d000008858783b */ /* 0x0002680000000200 */
[----:B------:R1:W1:Y:S04]  /*0e50*/  LDSM.16.M88.4 R92, [R136+0xe000] ;  /* 0x00e00000885c783b */ /* 0x0002680000000200 */
[----:B------:R1:W1:Y:S01]  /*0e60*/  LDSM.16.M88.4 R96, [R136+0xf000] ;  /* 0x00f000008860783b */ /* 0x0002620000000200 */
[----:B------:R-:W-:Y:S05]  /*0e70*/  BRA.U !UP0, `(.L_x_1) ;  /* 0x0000001108087547 */ /* 0x000fea000b800000 */
[----:B------:R-:W-:Y:S01]  /*0e80*/  R2P PR, R0, 0x6 ;  /* 0x0000000600007804 */ /* 0x000fe20000000000 */
[----:B------:R-:W-:Y:S01]  /*0e90*/  IMAD.MOV.U32 R66, RZ, RZ, 0x120 ;  /* 0x00000120ff427424 */ /* 0x000fe200078e00ff */
[----:B------:R-:W-:Y:S01]  /*0ea0*/  UIADD3 UR6, UPT, UPT, UR6, 0x3f, URZ ;  /* 0x0000003f06067890 */ /* 0x000fe2000fffe0ff */
[----:B------:R-:W-:Y:S01]  /*0eb0*/  IMAD.MOV.U32 R0, RZ, RZ, 0x240 ;  /* 0x00000240ff007424 */ /* 0x000fe200078e00ff */
[----:B------:R-:W-:Y:S01]  /*0ec0*/  IADD3 R67, PT, PT, R136, 0xc000, RZ ;  /* 0x0000c00088437810 */ /* 0x000fe20007ffe0ff */
[----:B------:R-:W-:Y:S01]  /*0ed0*/  IMAD.MOV.U32 R133, RZ, RZ, R137 ;  /* 0x000000ffff857224 */ /* 0x000fe200078e0089 */
[----:B------:R-:W-:Y:S01]  /*0ee0*/  MOV R9, RZ ;  /* 0x000000ff00097202 */ /* 0x000fe20000000f00 */
[----:B------:R-:W-:Y:S01]  /*0ef0*/  ULEA.HI UR8, UR6, 0xfffffffe, URZ, 0x1a ;  /* 0xfffffffe06087891 */ /* 0x000fe2000f8fd0ff */
[----:B------:R-:W-:Y:S01]  /*0f00*/  SEL R66, R66, 0xe0, !P1 ;  /* 0x000000e042427807 */ /* 0x000fe20004800000 */
[----:B------:R-:W-:Y:S01]  /*0f10*/  UMOV UR9, UR4 ;  /* 0x0000000400097c82 */ /* 0x000fe20008000000 */
[----:B------:R-:W-:Y:S01]  /*0f20*/  SEL R0, R0, 0x1c0, !P2 ;  /* 0x000001c000007807 */ /* 0x000fe20005000000 */
[----:B------:R-:W-:Y:S01]  /*0f30*/  UMOV UR6, 0x2 ;  /* 0x0000000200067882 */ /* 0x000fe20000000000 */
[----:B------:R-:W-:-:S07]  /*0f40*/  UMOV UR5, URZ ;  /* 0x000000ff00057c82 */ /* 0x000fce0008000000 */
.L_x_2:
[-C--:B-12---:R-:W-:Y:S01]  /*0f50*/  HMMA.16816.F16 R64, R68, R72.reuse, R64 ;  /* 0x000000484440723c */ /* 0x086fe20000000840 */
[----:B------:R-:W-:Y:S01]  /*0f60*/  IMAD.U32 R139, RZ, RZ, UR6 ;  /* 0x00000006ff8b7e24 */ /* 0x000fe2000f8e00ff */
[----:B------:R-:W-:Y:S02]  /*0f70*/  USHF.L.U32 UR7, UR9, 0x6, URZ ;  /* 0x0000000609077899 */ /* 0x000fe400080006ff */
[C---:B------:R-:W-:Y:S01]  /*0f80*/  IMAD.IADD R134, R66.reuse, 0x1, R133 ;  /* 0x0000000142867824 */ /* 0x040fe200078e0285 */
[----:B------:R-:W-:Y:S01]  /*0f90*/  UISETP.NE.AND UP0, UPT, UR5, 0x2, UPT ;  /* 0x000000020500788c */ /* 0x000fe2000bf05270 */
[----:B------:R-:W-:Y:S01]  /*0fa0*/  IMAD.IADD R132, R66, 0x1, R67 ;  /* 0x0000000142847824 */ /* 0x000fe200078e0243 */
[----:B------:R-:W-:Y:S01]  /*0fb0*/  UMOV UR4, UR5 ;  /* 0x0000000500047c82 */ /* 0x000fe20008000000 */
[-C--:B---3--:R-:W-:Y:S01]  /*0fc0*/  HMMA.16816.F16 R62, R76, R72.reuse, R62 ;  /* 0x000000484c3e723c */ /* 0x088fe2000000083e */
[----:B------:R-:W-:Y:S01]  /*0fd0*/  LDSM.16.M88.4 R100, [R134] ;  /* 0x000000008664783b */ /* 0x000fe20000000200 */
[----:B------:R-:W-:Y:S01]  /*0fe0*/  IMAD.U32 R147, RZ, RZ, UR7 ;  /* 0x00000007ff937e24 */ /* 0x000fe2000f8e00ff */
[----:B------:R-:W-:Y:S01]  /*0ff0*/  UIADD3 UR5, UPT, UPT, UR5, 0x1, URZ ;  /* 0x0000000105057890 */ /* 0x000fe2000fffe0ff */
[C---:B------:R-:W-:Y:S01]  /*1000*/  IMAD.IADD R133, R0.reuse, 0x1, R133 ;  /* 0x0000000100857824 */ /* 0x040fe200078e0285 */
[----:B------:R-:W-:Y:S01]  /*1010*/  UISETP.GT.AND UP1, UPT, UR8, 0x1, UPT ;  /* 0x000000010800788c */ /* 0x000fe2000bf24270 */
[----:B------:R-:W-:Y:S01]  /*1020*/  IMAD.IADD R67, R0, 0x1, R67 ;  /* 0x0000000100437824 */ /* 0x000fe200078e0243 */
[----:B------:R-:W-:Y:S01]  /*1030*/  LEA R146, P0, R147, R142, 0x1 ;  /* 0x0000008e93927211 */ /* 0x000fe200078008ff */
[-C--:B----4-:R-:W-:Y:S01]  /*1040*/  HMMA.16816.F16 R60, R80, R72.reuse, R60 ;  /* 0x00000048503c723c */ /* 0x090fe2000000083c */
[----:B------:R-:W1:Y:S01]  /*1050*/  LDSM.16.M88.4 R104, [R132] ;  /* 0x000000008468783b */ /* 0x000e620000000200 */
[----:B------:R-:W-:Y:S01]  /*1060*/  IMAD.U32 R149, RZ, RZ, UR7 ;  /* 0x00000007ff957e24 */ /* 0x000fe2000f8e00ff */
[C---:B------:R-:W-:Y:S01]  /*1070*/  IADD3 R162, P6, PT, R146.reuse, UR36, RZ ;  /* 0x0000002492a27c10 */ /* 0x040fe2000ffde0ff */
[----:B------:R-:W-:Y:S01]  /*1080*/  IMAD R139, R139, 0x4000, R138 ;  /* 0x000040008b8b7824 */ /* 0x000fe200078e028a */
[C---:B------:R-:W-:Y:S01]  /*1090*/  IADD3 R160, P5, PT, R146.reuse, UR32, RZ ;  /* 0x0000002092a07c10 */ /* 0x040fe2000ffbe0ff */
[----:B------:R-:W-:Y:S01]  /*10a0*/  USEL UR5, UR5, URZ, UP0 ;  /* 0x000000ff05057287 */ /* 0x000fe20008000000 */
[----:B------:R-:W-:Y:S01]  /*10b0*/  LEA.HI.X R147, R149, R143, RZ, 0x1, P0 ;  /* 0x0000008f95937211 */ /* 0x000fe200000f0cff */
[C---:B------:R-:W-:Y:S01]  /*10c0*/  HMMA.16816.F16 R58, R84.reuse, R72, R58 ;  /* 0x00000048543a723c */ /* 0x040fe2000000083a */
[----:B------:R-:W1:Y:S01]  /*10d0*/  LDSM.16.M88.4 R108, [R134+0x1000] ;  /* 0x00100000866c783b */ /* 0x000e620000000200 */
[----:B------:R-:W-:Y:S01]  /*10e0*/  UISETP.GT.AND UP0, UPT, UR8, -0x1, UPT ;  /* 0xffffffff0800788c */ /* 0x000fe2000bf04270 */
[C---:B------:R-:W-:Y:S01]  /*10f0*/  IADD3.X R163, PT, PT, R147.reuse, UR37, RZ, P6, !PT ;  /* 0x0000002593a37c10 */ /* 0x040fe2000b7fe4ff */
[----:B------:R-:W-:Y:S01]  /*1100*/  UIADD3 UR6, UPT, UPT, UR9, 0x1, URZ ;  /* 0x0000000109067890 */ /* 0x000fe2000fffe0ff */
[C---:B------:R-:W-:Y:S01]  /*1110*/  IADD3.X R161, PT, PT, R147.reuse, UR33, RZ, P5, !PT ;  /* 0x0000002193a17c10 */ /* 0x040fe2000affe4ff */
[----:B------:R-:W-:Y:S01]  /*1120*/  @!UP1 UIADD3 UR6, UPT, UPT, UR9, URZ, URZ ;  /* 0x000000ff09069290 */ /* 0x000fe2000fffe0ff */
[C---:B------:R-:W-:Y:S01]  /*1130*/  IADD3 R158, P4, PT, R146.reuse, UR30, RZ ;  /* 0x0000001e929e7c10 */ /* 0x040fe2000ff9e0ff */
[-C--:B------:R-:W-:Y:S01]  /*1140*/  HMMA.16816.F16 R56, R84, R74.reuse, R56 ;  /* 0x0000004a5438723c */ /* 0x080fe20000000838 */
[----:B------:R-:W1:Y:S01]  /*1150*/  LDSM.16.M88.4 R112, [R134+0x2000] ;  /* 0x002000008670783b */ /* 0x000e620000000200 */
[C---:B------:R-:W-:Y:S02]  /*1160*/  IADD3 R156, P3, PT, R146.reuse, UR28, RZ ;  /* 0x0000001c929c7c10 */ /* 0x040fe4000ff7e0ff */
[C---:B------:R-:W-:Y:S01]  /*1170*/  IADD3.X R159, PT, PT, R147.reuse, UR31, RZ, P4, !PT ;  /* 0x0000001f939f7c10 */ /* 0x040fe2000a7fe4ff */
[----:B------:R-:W-:Y:S01]  /*1180*/  UMOV UR9, UR6 ;  /* 0x0000000600097c82 */ /* 0x000fe20008000000 */
[C---:B------:R-:W-:Y:S01]  /*1190*/  IADD3.X R157, PT, PT, R147.reuse, UR29, RZ, P3, !PT ;  /* 0x0000001d939d7c10 */ /* 0x040fe20009ffe4ff */
[----:B------:R-:W-:Y:S01]  /*11a0*/  UMOV UR6, UR4 ;  /* 0x0000000400067c82 */ /* 0x000fe20008000000 */
[-C--:B------:R-:W-:Y:S01]  /*11b0*/  HMMA.16816.F16 R54, R80, R74.reuse, R54 ;  /* 0x0000004a5036723c */ /* 0x080fe20000000836 */
[----:B------:R-:W1:Y:S02]  /*11c0*/  LDSM.16.M88.4 R116, [R134+0x3000] ;  /* 0x003000008674783b */ /* 0x000e640000000200 */
[C---:B------:R-:W-:Y:S02]  /*11d0*/  IADD3 R154, P2, PT, R146.reuse, UR26, RZ ;  /* 0x0000001a929a7c10 */ /* 0x040fe4000ff5e0ff */
[C---:B------:R-:W-:Y:S02]  /*11e0*/  IADD3 R152, P1, PT, R146.reuse, UR24, RZ ;  /* 0x0000001892987c10 */ /* 0x040fe4000ff3e0ff */
[C---:B------:R-:W-:Y:S01]  /*11f0*/  IADD3.X R155, PT, PT, R147.reuse, UR27, RZ, P2, !PT ;  /* 0x0000001b939b7c10 */ /* 0x040fe200097fe4ff */
[-C--:B------:R-:W-:Y:S01]  /*1200*/  HMMA.16816.F16 R52, R76, R74.reuse, R52 ;  /* 0x0000004a4c34723c */ /* 0x080fe20000000834 */
[----:B------:R-:W1:Y:S02]  /*1210*/  LDSM.16.M88.4 R120, [R132+0x1000] ;  /* 0x001000008478783b */ /* 0x000e640000000200 */
[C---:B------:R-:W-:Y:S02]  /*1220*/  IADD3.X R153, PT, PT, R147.reuse, UR25, RZ, P1, !PT ;  /* 0x0000001993997c10 */ /* 0x040fe40008ffe4ff */
[----:B------:R-:W-:Y:S03]  /*1230*/  IADD3 R150, P0, PT, R146, UR22, RZ ;  /* 0x0000001692967c10 */ /* 0x000fe6000ff1e0ff */
[C---:B------:R-:W-:Y:S01]  /*1240*/  HMMA.16816.F16 R50, R68.reuse, R74, R50 ;  /* 0x0000004a4432723c */ /* 0x040fe20000000832 */
[----:B------:R-:W2:Y:S02]  /*1250*/  LDSM.16.M88.4 R124, [R132+0x2000] ;  /* 0x00200000847c783b */ /* 0x000ea40000000200 */
[----:B------:R-:W-:Y:S05]  /*1260*/  IADD3.X R151, PT, PT, R147, UR23, RZ, P0, !PT ;  /* 0x0000001793977c10 */ /* 0x000fea00087fe4ff */
[-C--:B------:R-:W-:Y:S01]  /*1270*/  HMMA.16816.F16 R48, R68, R88.reuse, R48 ;  /* 0x000000584430723c */ /* 0x080fe20000000830 */
[----:B------:R-:W2:Y:S07]  /*1280*/  LDSM.16.M88.4 R128, [R132+0x3000] ;  /* 0x003000008480783b */ /* 0x000eae0000000200 */
[-C--:B------:R-:W-:Y:S01]  /*1290*/  HMMA.16816.F16 R46, R76, R88.reuse, R46 ;  /* 0x000000584c2e723c */ /* 0x080fe2000000082e */
[----:B------:R-:W-:Y:S01]  /*12a0*/  @!PT LDS RZ, [RZ] ;  /* 0x00000000fffff984 */ /* 0x000fe20000000800 */
[----:B------:R-:W-:Y:S01]  /*12b0*/  @!PT LDS RZ, [RZ] ;  /* 0x00000000fffff984 */ /* 0x000fe20000000800 */
[----:B------:R-:W-:Y:S01]  /*12c0*/  @!PT LDS RZ, [RZ] ;  /* 0x00000000fffff984 */ /* 0x000fe20000000800 */
[----:B------:R3:W-:Y:S07]  /*12d0*/  LDGSTS.E.LTC128B.128 [R139], desc[UR12][R146.64] ;  /* 0x00000000928b7fae */ /* 0x0007ee000b9a1a0c */
[-C--:B------:R-:W-:Y:S01]  /*12e0*/  HMMA.16816.F16 R44, R80, R88.reuse, R44 ;  /* 0x00000058502c723c */ /* 0x080fe2000000082c */
[----:B------:R4:W-:Y:S07]  /*12f0*/  LDGSTS.E.LTC128B.128 [R139+0x800], desc[UR12][R162.64] ;  /* 0x00800000a28b7fae */ /* 0x0009ee000b9a1a0c */
[C---:B------:R-:W-:Y:S01]  /*1300*/  HMMA.16816.F16 R42, R84.reuse, R88, R42 ;  /* 0x00000058542a723c */ /* 0x040fe2000000082a */
[----:B------:R5:W-:Y:S07]  /*1310*/  LDGSTS.E.LTC128B.128 [R139+0x1000], desc[UR12][R160.64] ;  /* 0x01000000a08b7fae */ /* 0x000bee000b9a1a0c */
[-C--:B------:R-:W-:Y:S01]  /*1320*/  HMMA.16816.F16 R40, R84, R90.reuse, R40 ;  /* 0x0000005a5428723c */ /* 0x080fe20000000828 */
[----:B------:R1:W-:Y:S01]  /*1330*/  LDGSTS.E.LTC128B.128 [R139+0x1800], desc[UR12][R158.64] ;  /* 0x018000009e8b7fae */ /* 0x0003e2000b9a1a0c */
[----:B---3--:R-:W-:Y:S01]  /*1340*/  LEA R146, P0, R149, R140, 0x1 ;  /* 0x0000008c95927211 */ /* 0x008fe200078008ff */
[----:B------:R-:W-:Y:S01]  /*1350*/  IMAD.U32 R147, RZ, RZ, UR7 ;  /* 0x00000007ff937e24 */ /* 0x000fe2000f8e00ff */
[----:B------:R-:W-:Y:S04]  /*1360*/  UIADD3 UR7, UPT, UPT, UR8, -0x1, URZ ;  /* 0xffffffff08077890 */ /* 0x000fe8000fffe0ff */
[-C--:B------:R-:W-:Y:S01]  /*1370*/  HMMA.16816.F16 R38, R80, R90.reuse, R38 ;  /* 0x0000005a5026723c */ /* 0x080fe20000000826 */
[----:B------:R-:W-:Y:S02]  /*1380*/  LDGSTS.E.LTC128B.128 [R139+0x2000], desc[UR12][R156.64] ;  /* 0x020000009c8b7fae */ /* 0x000fe4000b9a1a0c */
[----:B------:R-:W-:Y:S02]  /*1390*/  LEA.HI.X R147, R147, R141, RZ, 0x1, P0 ;  /* 0x0000008d93937211 */ /* 0x000fe400000f0cff */
[C---:B------:R-:W-:Y:S01]  /*13a0*/  IADD3 R148, P6, PT, R146.reuse, UR34, RZ ;  /* 0x0000002292947c10 */ /* 0x040fe2000ffde0ff */
[----:B------:R-:W-:Y:S01]  /*13b0*/  UMOV UR8, UR7 ;  /* 0x0000000700087c82 */ /* 0x000fe20008000000 */
[C---:B------:R-:W-:Y:S01]  /*13c0*/  IADD3 R164, P5, PT, R146.reuse, UR20, RZ ;  /* 0x0000001492a47c10 */ /* 0x040fe2000ffbe0ff */
[-C--:B------:R-:W-:Y:S01]  /*13d0*/  HMMA.16816.F16 R36, R76, R90.reuse, R36 ;  /* 0x0000005a4c24723c */ /* 0x080fe20000000824 */
[----:B----4-:R4:W-:Y:S02]  /*13e0*/  LDGSTS.E.LTC128B.128 [R139+0x2800], desc[UR12][R154.64] ;  /* 0x028000009a8b7fae */ /* 0x0109e4000b9a1a0c */
[C---:B------:R-:W-:Y:S02]  /*13f0*/  IADD3.X R149, PT, PT, R147.reuse, UR35, RZ, P6, !PT ;  /* 0x0000002393957c10 */ /* 0x040fe4000b7fe4ff */
[C---:B------:R-:W-:Y:S02]  /*1400*/  IADD3.X R165, PT, PT, R147.reuse, UR21, RZ, P5, !PT ;  /* 0x0000001593a57c10 */ /* 0x040fe4000affe4ff */
[C---:B------:R-:W-:Y:S01]  /*1410*/  IADD3 R162, P2, PT, R146.reuse, UR14, RZ ;  /* 0x0000000e92a27c10 */ /* 0x040fe2000ff5e0ff */
[C---:B------:R-:W-:Y:S01]  /*1420*/  HMMA.16816.F16 R34, R68.reuse, R90, R34 ;  /* 0x0000005a4422723c */ /* 0x040fe20000000822 */
[----:B-----5:R5:W-:Y:S02]  /*1430*/  LDGSTS.E.LTC128B.128 [R139+0x3000], desc[UR12][R152.64] ;  /* 0x03000000988b7fae */ /* 0x020be4000b9a1a0c */
[C---:B------:R-:W-:Y:S02]  /*1440*/  IADD3.X R163, PT, PT, R147.reuse, UR15, RZ, P2, !PT ;  /* 0x0000000f93a37c10 */ /* 0x040fe400097fe4ff */
[C---:B------:R-:W-:Y:S02]  /*1450*/  IADD3 R160, P1, PT, R146.reuse, UR38, RZ ;  /* 0x0000002692a07c10 */ /* 0x040fe4000ff3e0ff */
[C---:B-1----:R-:W-:Y:S01]  /*1460*/  IADD3 R158, P0, PT, R146.reuse, UR40, RZ ;  /* 0x00000028929e7c10 */ /* 0x042fe2000ff1e0ff */
[-C--:B------:R-:W-:Y:S01]  /*1470*/  HMMA.16816.F16 R32, R68, R92.reuse, R32 ;  /* 0x0000005c4420723c */ /* 0x080fe20000000820 */
[----:B------:R-:W-:Y:S01]  /*1480*/  LDGSTS.E.LTC128B.128 [R139+0x3800], desc[UR12][R150.64] ;  /* 0x03800000968b7fae */ /* 0x000fe2000b9a1a0c */
[C---:B------:R-:W-:Y:S02]  /*1490*/  IADD3.X R161, PT, PT, R147.reuse, UR39, RZ, P1, !PT ;  /* 0x0000002793a17c10 */ /* 0x040fe40008ffe4ff */
[C---:B------:R-:W-:Y:S04]  /*14a0*/  IADD3.X R159, PT, PT, R147.reuse, UR41, RZ, P0, !PT ;  /* 0x00000029939f7c10 */ /* 0x040fe800087fe4ff */
[-C--:B------:R-:W-:Y:S01]  /*14b0*/  HMMA.16816.F16 R30, R76, R92.reuse, R30 ;  /* 0x0000005c4c1e723c */ /* 0x080fe2000000081e */
[----:B------:R1:W-:Y:S02]  /*14c0*/  LDGSTS.E.LTC128B.128 [R139+0xc000], desc[UR12][R146.64] ;  /* 0x0c000000928b7fae */ /* 0x0003e4000b9a1a0c */
[C---:B----4-:R-:W-:Y:S05]  /*14d0*/  IADD3 R154, P4, PT, R146.reuse, UR18, RZ ;  /* 0x00000012929a7c10 */ /* 0x050fea000ff9e0ff */
[-C--:B------:R-:W-:Y:S01]  /*14e0*/  HMMA.16816.F16 R28, R80, R92.reuse, R28 ;  /* 0x0000005c501c723c */ /* 0x080fe2000000081c */
[----:B------:R-:W-:Y:S02]  /*14f0*/  LDGSTS.E.LTC128B.128 [R139+0xc800], desc[UR12][R148.64] ;  /* 0x0c800000948b7fae */ /* 0x000fe4000b9a1a0c */
[C---:B------:R-:W-:Y:S02]  /*1500*/  IADD3.X R155, PT, PT, R147.reuse, UR19, RZ, P4, !PT ;  /* 0x00000013939b7c10 */ /* 0x040fe4000a7fe4ff */
[----:B-----5:R-:W-:Y:S03]  /*1510*/  IADD3 R152, P3, PT, R146, UR16, RZ ;  /* 0x0000001092987c10 */ /* 0x020fe6000ff7e0ff */
[C---:B------:R-:W-:Y:S01]  /*1520*/  HMMA.16816.F16 R26, R84.reuse, R92, R26 ;  /* 0x0000005c541a723c */ /* 0x040fe2000000081a */
[----:B------:R-:W-:Y:S02]  /*1530*/  LDGSTS.E.LTC128B.128 [R139+0xd000], desc[UR12][R164.64] ;  /* 0x0d000000a48b7fae */ /* 0x000fe4000b9a1a0c */
[----:B------:R-:W-:Y:S05]  /*1540*/  IADD3.X R153, PT, PT, R147, UR17, RZ, P3, !PT ;  /* 0x0000001193997c10 */ /* 0x000fea0009ffe4ff */
[-C--:B------:R-:W-:Y:S01]  /*1550*/  HMMA.16816.F16 R24, R84, R94.reuse, R24 ;  /* 0x0000005e5418723c */ /* 0x080fe20000000818 */
[----:B------:R-:W-:Y:S01]  /*1560*/  LDGSTS.E.LTC128B.128 [R139+0xd800], desc[UR12][R154.64] ;  /* 0x0d8000009a8b7fae */ /* 0x000fe2000b9a1a0c */
[----:B-1----:R-:W-:Y:S06]  /*1570*/  IMAD.U32 R146, RZ, RZ, UR5 ;  /* 0x00000005ff927e24 */ /* 0x002fec000f8e00ff */
[-C--:B------:R-:W-:Y:S01]  /*1580*/  HMMA.16816.F16 R22, R80, R94.reuse, R22 ;  /* 0x0000005e5016723c */ /* 0x080fe20000000816 */
[----:B------:R-:W-:Y:S07]  /*1590*/  LDGSTS.E.LTC128B.128 [R139+0xe000], desc[UR12][R152.64] ;  /* 0x0e000000988b7fae */ /* 0x000fee000b9a1a0c */
[-C--:B------:R-:W-:Y:S01]  /*15a0*/  HMMA.16816.F16 R20, R76, R94.reuse, R20 ;  /* 0x0000005e4c14723c */ /* 0x080fe20000000814 */
[----:B------:R-:W-:Y:S07]  /*15b0*/  LDGSTS.E.LTC128B.128 [R139+0xe800], desc[UR12][R162.64] ;  /* 0x0e800000a28b7fae */ /* 0x000fee000b9a1a0c */
[C---:B------:R-:W-:Y:S01]  /*15c0*/  HMMA.16816.F16 R18, R68.reuse, R94, R18 ;  /* 0x0000005e4412723c */ /* 0x040fe20000000812 */
[----:B------:R-:W-:Y:S07]  /*15d0*/  LDGSTS.E.LTC128B.128 [R139+0xf000], desc[UR12][R160.64] ;  /* 0x0f000000a08b7fae */ /* 0x000fee000b9a1a0c */
[-C--:B------:R-:W-:Y:S01]  /*15e0*/  HMMA.16816.F16 R16, R68, R96.reuse, R16 ;  /* 0x000000604410723c */ /* 0x080fe20000000810 */
[----:B------:R1:W-:Y:S07]  /*15f0*/  LDGSTS.E.LTC128B.128 [R139+0xf800], desc[UR12][R158.64] ;  /* 0x0f8000009e8b7fae */ /* 0x0003ee000b9a1a0c */
[-C--:B------:R-:W-:Y:S01]  /*1600*/  HMMA.16816.F16 R14, R76, R96.reuse, R14 ;  /* 0x000000604c0e723c */ /* 0x080fe2000000080e */
[----:B------:R-:W-:Y:S07]  /*1610*/  LDSM.16.M88.4 R72, [R67] ;  /* 0x000000004348783b */ /* 0x000fee0000000200 */
[-C--:B------:R-:W-:Y:S01]  /*1620*/  HMMA.16816.F16 R12, R80, R96.reuse, R12 ;  /* 0x00000060500c723c */ /* 0x080fe2000000080c */
[----:B------:R-:W-:Y:S07]  /*1630*/  LDSM.16.M88.4 R88, [R67+0x1000] ;  /* 0x001000004358783b */ /* 0x000fee0000000200 */
[C---:B------:R-:W-:Y:S01]  /*1640*/  HMMA.16816.F16 R10, R84.reuse, R96, R10 ;  /* 0x00000060540a723c */ /* 0x040fe2000000080a */
[----:B------:R-:W-:Y:S01]  /*1650*/  LDSM.16.M88.4 R92, [R67+0x2000] ;  /* 0x00200000435c783b */ /* 0x000fe20000000200 */
[----:B-1----:R-:W-:Y:S06]  /*1660*/  IMAD.U32 R139, RZ, RZ, UR5 ;  /* 0x00000005ff8b7e24 */ /* 0x002fec000f8e00ff */
[-C--:B------:R-:W-:Y:S01]  /*1670*/  HMMA.16816.F16 R8, R84, R98.reuse, R8 ;  /* 0x000000625408723c */ /* 0x080fe20000000808 */
[----:B------:R-:W-:Y:S01]  /*1680*/  LDSM.16.M88.4 R84, [R133+0x3000] ;  /* 0x003000008554783b */ /* 0x000fe20000000200 */
[----:B------:R-:W-:Y:S06]  /*1690*/  IMAD R139, R139, 0x4000, R136 ;  /* 0x000040008b8b7824 */ /* 0x000fec00078e0288 */
[-C--:B------:R-:W-:Y:S01]  /*16a0*/  HMMA.16816.F16 R6, R80, R98.reuse, R6 ;  /* 0x000000625006723c */ /* 0x080fe20000000806 */
[----:B------:R-:W-:Y:S07]  /*16b0*/  LDSM.16.M88.4 R80, [R133+0x2000] ;  /* 0x002000008550783b */ /* 0x000fee0000000200 */
[-C--:B------:R-:W-:Y:S01]  /*16c0*/  HMMA.16816.F16 R4, R76, R98.reuse, R4 ;  /* 0x000000624c04723c */ /* 0x080fe20000000804 */
[----:B------:R-:W-:Y:S07]  /*16d0*/  LDSM.16.M88.4 R76, [R133+0x1000] ;  /* 0x00100000854c783b */ /* 0x000fee0000000200 */
[----:B------:R-:W-:Y:S01]  /*16e0*/  HMMA.16816.F16 R2, R68, R98, R2 ;  /* 0x000000624402723c */ /* 0x000fe20000000802 */
[----:B------:R1:W3:-:S07]  /*16f0*/  LDSM.16.M88.4 R68, [R133] ;  /* 0x000000008544783b */ /* 0x0002ce0000000200 */
[-C--:B------:R-:W-:Y:S01]  /*1700*/  HMMA.16816.F16 R64, R100, R104.reuse, R64 ;  /* 0x000000686440723c */ /* 0x080fe20000000840 */
[----:B------:R4:W5:Y:S07]  /*1710*/  LDSM.16.M88.4 R96, [R67+0x3000] ;  /* 0x003000004360783b */ /* 0x00096e0000000200 */
[-C--:B------:R-:W-:Y:S01]  /*1720*/  HMMA.16816.F16 R62, R108, R104.reuse, R62 ;  /* 0x000000686c3e723c */ /* 0x080fe2000000083e */
[----:B------:R-:W0:Y:S07]  /*1730*/  LDGDEPBAR ;  /* 0x00000000000079af */ /* 0x000e2e0000000000 */
[-C--:B------:R-:W-:Y:S03]  /*1740*/  HMMA.16816.F16 R60, R112, R104.reuse, R60 ;  /* 0x00000068703c723c */ /* 0x080fe6000000083c */
[C---:B-1----:R-:W-:Y:S05]  /*1750*/  IMAD.IADD R133, R66.reuse, 0x1, R133 ;  /* 0x0000000142857824 */ /* 0x042fea00078e0285 */
[C---:B------:R-:W-:Y:S03]  /*1760*/  HMMA.16816.F16 R58, R116.reuse, R104, R58 ;  /* 0x00000068743a723c */ /* 0x040fe6000000083a */
[----:B----4-:R-:W-:Y:S05]  /*1770*/  IMAD.IADD R67, R66, 0x1, R67 ;  /* 0x0000000142437824 */ /* 0x010fea00078e0243 */
[-C--:B------:R-:W-:Y:S08]  /*1780*/  HMMA.16816.F16 R56, R116, R106.reuse, R56 ;  /* 0x0000006a7438723c */ /* 0x080ff00000000838 */
[-C--:B------:R-:W-:Y:S08]  /*1790*/  HMMA.16816.F16 R54, R112, R106.reuse, R54 ;  /* 0x0000006a7036723c */ /* 0x080ff00000000836 */
[-C--:B------:R-:W-:Y:S08]  /*17a0*/  HMMA.16816.F16 R52, R108, R106.reuse, R52 ;  /* 0x0000006a6c34723c */ /* 0x080ff00000000834 */
[C---:B------:R-:W-:Y:S01]  /*17b0*/  HMMA.16816.F16 R50, R100.reuse, R106, R50 ;  /* 0x0000006a6432723c */ /* 0x040fe20000000832 */
[----:B------:R-:W-:Y:S07]  /*17c0*/  LDSM.16.M88.4 R104, [R67] ;  /* 0x000000004368783b */ /* 0x000fee0000000200 */
[-C--:B------:R-:W-:Y:S08]  /*17d0*/  HMMA.16816.F16 R48, R100, R120.reuse, R48 ;  /* 0x000000786430723c */ /* 0x080ff00000000830 */
[-C--:B------:R-:W-:Y:S08]  /*17e0*/  HMMA.16816.F16 R46, R108, R120.reuse, R46 ;  /* 0x000000786c2e723c */ /* 0x080ff0000000082e */
[-C--:B------:R-:W-:Y:S08]  /*17f0*/  HMMA.16816.F16 R44, R112, R120.reuse, R44 ;  /* 0x00000078702c723c */ /* 0x080ff0000000082c */
[C---:B------:R-:W-:Y:S08]  /*1800*/  HMMA.16816.F16 R42, R116.reuse, R120, R42 ;  /* 0x00000078742a723c */ /* 0x040ff0000000082a */
[-C--:B------:R-:W-:Y:S08]  /*1810*/  HMMA.16816.F16 R40, R116, R122.reuse, R40 ;  /* 0x0000007a7428723c */ /* 0x080ff00000000828 */
[-C--:B------:R-:W-:Y:S08]  /*1820*/  HMMA.16816.F16 R38, R112, R122.reuse, R38 ;  /* 0x0000007a7026723c */ /* 0x080ff00000000826 */
[-C--:B------:R-:W-:Y:S08]  /*1830*/  HMMA.16816.F16 R36, R108, R122.reuse, R36 ;  /* 0x0000007a6c24723c */ /* 0x080ff00000000824 */
[C---:B------:R-:W-:Y:S01]  /*1840*/  HMMA.16816.F16 R34, R100.reuse, R122, R34 ;  /* 0x0000007a6422723c */ /* 0x040fe20000000822 */
[----:B------:R-:W-:Y:S07]  /*1850*/  LDSM.16.M88.4 R120, [R67+0x1000] ;  /* 0x001000004378783b */ /* 0x000fee0000000200 */
[-C--:B--2---:R-:W-:Y:S08]  /*1860*/  HMMA.16816.F16 R32, R100, R124.reuse, R32 ;  /* 0x0000007c6420723c */ /* 0x084ff00000000820 */
        /* <DEDUP_REMOVED lines=8> */
[-C--:B------:R-:W-:Y:S08]  /*18f0*/  HMMA.16816.F16 R16, R100, R128.reuse, R16 ;  /* 0x000000806410723c */ /* 0x080ff00000000810 */
[-C--:B------:R-:W-:Y:S08]  /*1900*/  HMMA.16816.F16 R14, R108, R128.reuse, R14 ;  /* 0x000000806c0e723c */ /* 0x080ff0000000080e */
[-C--:B------:R-:W-:Y:S08]  /*1910*/  HMMA.16816.F16 R12, R112, R128.reuse, R12 ;  /* 0x00000080700c723c */ /* 0x080ff0000000080c */
[C---:B------:R-:W-:Y:S08]  /*1920*/  HMMA.16816.F16 R10, R116.reuse, R128, R10 ;  /* 0x00000080740a723c */ /* 0x040ff0000000080a */
[-C--:B------:R-:W-:Y:S01]  /*1930*/  HMMA.16816.F16 R8, R116, R130.reuse, R8 ;  /* 0x000000827408723c */ /* 0x080fe20000000808 */
[----:B------:R-:W-:Y:S07]  /*1940*/  LDSM.16.M88.4 R116, [R133+0x3000] ;  /* 0x003000008574783b */ /* 0x000fee0000000200 */
[-C--:B------:R-:W-:Y:S01]  /*1950*/  HMMA.16816.F16 R6, R112, R130.reuse, R6 ;  /* 0x000000827006723c */ /* 0x080fe20000000806 */
[----:B------:R-:W-:Y:S07]  /*1960*/  LDSM.16.M88.4 R112, [R133+0x2000] ;  /* 0x002000008570783b */ /* 0x000fee0000000200 */
[-C--:B------:R-:W-:Y:S01]  /*1970*/  HMMA.16816.F16 R4, R108, R130.reuse, R4 ;  /* 0x000000826c04723c */ /* 0x080fe20000000804 */
[----:B------:R-:W-:Y:S07]  /*1980*/  LDSM.16.M88.4 R108, [R133+0x1000] ;  /* 0x00100000856c783b */ /* 0x000fee0000000200 */
[----:B------:R-:W-:Y:S01]  /*1990*/  HMMA.16816.F16 R2, R100, R130, R2 ;  /* 0x000000826402723c */ /* 0x000fe20000000802 */
[----:B------:R1:W2:-:S07]  /*19a0*/  LDSM.16.M88.4 R100, [R133] ;  /* 0x000000008564783b */ /* 0x00028e0000000200 */
[-C--:B---3--:R-:W-:Y:S01]  /*19b0*/  HMMA.16816.F16 R64, R68, R72.reuse, R64 ;  /* 0x000000484440723c */ /* 0x088fe20000000840 */
[----:B------:R3:W4:Y:S01]  /*19c0*/  LDSM.16.M88.4 R128, [R67+0x3000] ;  /* 0x003000004380783b */ /* 0x0007220000000200 */
[----:B------:R-:W-:Y:S06]  /*19d0*/  DEPBAR.LE SB0, 0x1 ;  /* 0x000080400000791a */ /* 0x000fec0000000000 */
[-C--:B------:R-:W-:Y:S01]  /*19e0*/  HMMA.16816.F16 R62, R76, R72.reuse, R62 ;  /* 0x000000484c3e723c */ /* 0x080fe2000000083e */
[----:B------:R-:W-:Y:S07]  /*19f0*/  BAR.SYNC.DEFER_BLOCKING 0x0 ;  /* 0x0000000000007b1d */ /* 0x000fee0000010000 */
[-C--:B------:R-:W-:Y:S03]  /*1a00*/  HMMA.16816.F16 R60, R80, R72.reuse, R60 ;  /* 0x00000048503c723c */ /* 0x080fe6000000083c */
[----:B-1----:R-:W-:Y:S05]  /*1a10*/  IMAD R133, R146, 0x4000, R137 ;  /* 0x0000400092857824 */ /* 0x002fea00078e0289 */
[C---:B------:R-:W-:Y:S03]  /*1a20*/  HMMA.16816.F16 R58, R84.reuse, R72, R58 ;  /* 0x00000048543a723c */ /* 0x040fe6000000083a */
[----:B---3--:R-:W-:Y:S05]  /*1a30*/  VIADD R67, R139, 0xc000 ;  /* 0x0000c0008b437836 */ /* 0x008fea0000000000 */
[-C--:B------:R-:W-:Y:S08]  /*1a40*/  HMMA.16816.F16 R56, R84, R74.reuse, R56 ;  /* 0x0000004a5438723c */ /* 0x080ff00000000838 */
[-C--:B------:R-:W-:Y:S08]  /*1a50*/  HMMA.16816.F16 R54, R80, R74.reuse, R54 ;  /* 0x0000004a5036723c */ /* 0x080ff00000000836 */
[-C--:B------:R-:W-:Y:S08]  /*1a60*/  HMMA.16816.F16 R52, R76, R74.reuse, R52 ;  /* 0x0000004a4c34723c */ /* 0x080ff00000000834 */
[C---:B------:R-:W-:Y:S08]  /*1a70*/  HMMA.16816.F16 R50, R68.reuse, R74, R50 ;  /* 0x0000004a4432723c */ /* 0x040ff00000000832 */
        /* <DEDUP_REMOVED lines=16> */
[-C--:B-----5:R-:W-:Y:S08]  /*1b80*/  HMMA.16816.F16 R16, R68, R96.reuse, R16 ;  /* 0x000000604410723c */ /* 0x0a0ff00000000810 */
[-C--:B------:R-:W-:Y:S08]  /*1b90*/  HMMA.16816.F16 R14, R76, R96.reuse, R14 ;  /* 0x000000604c0e723c */ /* 0x080ff0000000080e */
[-C--:B------:R-:W-:Y:S08]  /*1ba0*/  HMMA.16816.F16 R12, R80, R96.reuse, R12 ;  /* 0x00000060500c723c */ /* 0x080ff0000000080c */
[C---:B------:R-:W-:Y:S08]  /*1bb0*/  HMMA.16816.F16 R10, R84.reuse, R96, R10 ;  /* 0x00000060540a723c */ /* 0x040ff0000000080a */
[-C--:B------:R-:W-:Y:S08]  /*1bc0*/  HMMA.16816.F16 R8, R84, R98.reuse, R8 ;  /* 0x000000625408723c */ /* 0x080ff00000000808 */
[-C--:B------:R-:W-:Y:S08]  /*1bd0*/  HMMA.16816.F16 R6, R80, R98.reuse, R6 ;  /* 0x000000625006723c */ /* 0x080ff00000000806 */
[-C--:B------:R-:W-:Y:S08]  /*1be0*/  HMMA.16816.F16 R4, R76, R98.reuse, R4 ;  /* 0x000000624c04723c */ /* 0x080ff00000000804 */
[----:B------:R-:W-:-:S08]  /*1bf0*/  HMMA.16816.F16 R2, R68, R98, R2 ;  /* 0x000000624402723c */ /* 0x000fd00000000802 */
[-C--:B--2---:R-:W-:Y:S08]  /*1c00*/  HMMA.16816.F16 R64, R100, R104.reuse, R64 ;  /* 0x000000686440723c */ /* 0x084ff00000000840 */
        /* <DEDUP_REMOVED lines=15> */
[----:B------:R1:W2:Y:S07]  /*1d00*/  LDSM.16.M88.4 R72, [R139+0xc000] ;  /* 0x00c000008b48783b */ /* 0x0002ae0000000200 */
[-C--:B------:R-:W-:Y:S01]  /*1d10*/  HMMA.16816.F16 R32, R100, R124.reuse, R32 ;  /* 0x0000007c6420723c */ /* 0x080fe20000000820 */
[----:B------:R1:W2:Y:S07]  /*1d20*/  LDSM.16.M88.4 R88, [R139+0xd000] ;  /* 0x00d000008b58783b */ /* 0x0002ae0000000200 */
[-C--:B------:R-:W-:Y:S01]  /*1d30*/  HMMA.16816.F16 R30, R108, R124.reuse, R30 ;  /* 0x0000007c6c1e723c */ /* 0x080fe2000000081e */
[----:B------:R1:W2:Y:S07]  /*1d40*/  LDSM.16.M88.4 R92, [R139+0xe000] ;  /* 0x00e000008b5c783b */ /* 0x0002ae0000000200 */
[-C--:B------:R-:W-:Y:S01]  /*1d50*/  HMMA.16816.F16 R28, R112, R124.reuse, R28 ;  /* 0x0000007c701c723c */ /* 0x080fe2000000081c */
[----:B------:R1:W2:Y:S07]  /*1d60*/  LDSM.16.M88.4 R96, [R139+0xf000] ;  /* 0x00f000008b60783b */ /* 0x0002ae0000000200 */
[C---:B------:R-:W-:Y:S01]  /*1d70*/  HMMA.16816.F16 R26, R116.reuse, R124, R26 ;  /* 0x0000007c741a723c */ /* 0x040fe2000000081a */
[----:B------:R1:W2:Y:S07]  /*1d80*/  LDSM.16.M88.4 R68, [R133] ;  /* 0x000000008544783b */ /* 0x0002ae0000000200 */
[-C--:B------:R-:W-:Y:S01]  /*1d90*/  HMMA.16816.F16 R24, R116, R126.reuse, R24 ;  /* 0x0000007e7418723c */ /* 0x080fe20000000818 */
[----:B------:R1:W2:Y:S07]  /*1da0*/  LDSM.16.M88.4 R76, [R133+0x1000] ;  /* 0x00100000854c783b */ /* 0x0002ae0000000200 */
[-C--:B------:R-:W-:Y:S01]  /*1db0*/  HMMA.16816.F16 R22, R112, R126.reuse, R22 ;  /* 0x0000007e7016723c */ /* 0x080fe20000000816 */
[----:B------:R1:W2:Y:S07]  /*1dc0*/  LDSM.16.M88.4 R80, [R133+0x2000] ;  /* 0x002000008550783b */ /* 0x0002ae0000000200 */
[-C--:B------:R-:W-:Y:S01]  /*1dd0*/  HMMA.16816.F16 R20, R108, R126.reuse, R20 ;  /* 0x0000007e6c14723c */ /* 0x080fe20000000814 */
[----:B------:R1:W2:Y:S07]  /*1de0*/  LDSM.16.M88.4 R84, [R133+0x3000] ;  /* 0x003000008554783b */ /* 0x0002ae0000000200 */
[C---:B------:R-:W-:Y:S08]  /*1df0*/  HMMA.16816.F16 R18, R100.reuse, R126, R18 ;  /* 0x0000007e6412723c */ /* 0x040ff00000000812 */
[-C--:B----4-:R-:W-:Y:S08]  /*1e00*/  HMMA.16816.F16 R16, R100, R128.reuse, R16 ;  /* 0x000000806410723c */ /* 0x090ff00000000810 */
[-C--:B------:R-:W-:Y:S08]  /*1e10*/  HMMA.16816.F16 R14, R108, R128.reuse, R14 ;  /* 0x000000806c0e723c */ /* 0x080ff0000000080e */
[-C--:B------:R-:W-:Y:S08]  /*1e20*/  HMMA.16816.F16 R12, R112, R128.reuse, R12 ;  /* 0x00000080700c723c */ /* 0x080ff0000000080c */
[C---:B------:R-:W-:Y:S08]  /*1e30*/  HMMA.16816.F16 R10, R116.reuse, R128, R10 ;  /* 0x00000080740a723c */ /* 0x040ff0000000080a */
[-C--:B------:R-:W-:Y:S08]  /*1e40*/  HMMA.16816.F16 R8, R116, R130.reuse, R8 ;  /* 0x000000827408723c */ /* 0x080ff00000000808 */
[-C--:B------:R-:W-:Y:S08]  /*1e50*/  HMMA.16816.F16 R6, R112, R130.reuse, R6 ;  /* 0x000000827006723c */ /* 0x080ff00000000806 */
[-C--:B------:R-:W-:Y:S08]  /*1e60*/  HMMA.16816.F16 R4, R108, R130.reuse, R4 ;  /* 0x000000826c04723c */ /* 0x080ff00000000804 */
[----:B------:R-:W-:Y:S01]  /*1e70*/  HMMA.16816.F16 R2, R100, R130, R2 ;  /* 0x000000826402723c */ /* 0x000fe20000000802 */
[----:B------:R-:W-:Y:S02]  /*1e80*/  @!UPT UIADD3 URZ, UPT, UPT, URZ, URZ, URZ ;  /* 0x000000fffffff290 */ /* 0x000fe4000fffe0ff */
[----:B------:R-:W-:Y:S11]  /*1e90*/  BRA.U UP0, `(.L_x_2) ;  /* 0xfffffff1002c7547 */ /* 0x000ff6000b83ffff */
.L_x_1:
[----:B------:R-:W5:Y:S01]  /*1ea0*/  LDC.U16 R67, c[0x0][0x3c0] ;  /* 0x0000f000ff437b82 */ /* 0x000f620000000400 */
[----:B------:R-:W-:Y:S01]  /*1eb0*/  SHF.L.U32 R66, R135, 0x4, RZ ;  /* 0x0000000487427819 */ /* 0x000fe200000006ff */
[----:B-----5:R-:W-:-:S05]  /*1ec0*/  HADD2.F32 R0, -RZ, R67.H0_H0 ;  /* 0x20000043ff007230 */ /* 0x020fca0000004100 */
[----:B------:R-:W-:-:S13]  /*1ed0*/  FSETP.NEU.AND P0, PT, R0, RZ, PT ;  /* 0x000000ff0000720b */ /* 0x000fda0003f0d000 */
[----:B------:R-:W-:Y:S05]  /*1ee0*/  @!P0 BRA `(.L_x_3) ;  /* 0x0000002800308947 */ /* 0x000fea0003800000 */
[----:B------:R-:W5:Y:S01]  /*1ef0*/  LDG.E.U16 R0, desc[UR12][R144.64] ;  /* 0x0000000c90007981 */ /* 0x000f62000c1e1500 */
[----:B------:R-:W1:Y:S01]  /*1f00*/  LDCU.U16 UR4, c[0x0][0x3be] ;  /* 0x000077c0ff0477ac */ /* 0x000e620008000400 */
[----:B--2---:R-:W-:-:S04]  /*1f10*/  IMAD.WIDE R68, R135, 0x2, R144 ;  /* 0x0000000287447825 */ /* 0x004fc800078e0290 */
[----:B-----5:R-:W-:-:S04]  /*1f20*/  HMUL2 R0, R0.H0_H0, R67.H0_H0 ;  /* 0x2000004300007232 */ /* 0x020fc80000000800 */
[----:B-1----:R-:W-:-:S05]  /*1f30*/  HFMA2 R0, R64.H0_H0, UR4.H0_H0, R0.H0_H0 ;  /* 0x2000000440007c31 */ /* 0x002fca0008040800 */
[----:B------:R-:W-:-:S05]  /*1f40*/  PRMT R72, R0, 0x7610, R72 ;  /* 0x0000761000487816 */ /* 0x000fca0000000048 */
[----:B------:R1:W-:Y:S04]  /*1f50*/  STG.E.U16 desc[UR12][R144.64], R72 ;  /* 0x0000004890007986 */ /* 0x0003e8000c10150c */
[----:B------:R-:W2:Y:S02]  /*1f60*/  LDG.E.U16 R0, desc[UR12][R68.64] ;  /* 0x0000000c44007981 */ /* 0x000ea4000c1e1500 */
[----:B--2---:R-:W-:-:S04]  /*1f70*/  HMUL2 R0, R0.H0_H0, R67.H0_H0 ;  /* 0x2000004300007232 */ /* 0x004fc80000000800 */
[----:B------:R-:W-:-:S05]  /*1f80*/  HFMA2 R0, R64.H1_H1, UR4.H0_H0, R0.H0_H0 ;  /* 0x2000000440007c31 */ /* 0x000fca0008040c00 */
[----:B------:R-:W-:-:S05]  /*1f90*/  PRMT R70, R0, 0x7610, R70 ;  /* 0x0000761000467816 */ /* 0x000fca0000000046 */
[----:B------:R-:W-:Y:S04]  /*1fa0*/  STG.E.U16 desc[UR12][R68.64], R70 ;  /* 0x0000004644007986 */ /* 0x000fe8000c10150c */
[----:B------:R-:W2:Y:S02]  /*1fb0*/  LDG.E.U16 R0, desc[UR12][R144.64+0x10] ;  /* 0x0000100c90007981 */ /* 0x000ea4000c1e1500 */
[----:B--2---:R-:W-:-:S04]  /*1fc0*/  HMUL2 R0, R0.H0_H0, R67.H0_H0 ;  /* 0x2000004300007232 */ /* 0x004fc80000000800 */
[----:B------:R-:W-:-:S05]  /*1fd0*/  HFMA2 R0, R65.H0_H0, UR4.H0_H0, R0.H0_H0 ;  /* 0x2000000441007c31 */ /* 0x000fca0008040800 */
[----:B------:R-:W-:-:S05]  /*1fe0*/  PRMT R64, R0, 0x7610, R64 ;  /* 0x0000761000407816 */ /* 0x000fca0000000040 */
[----:B------:R2:W-:Y:S04]  /*1ff0*/  STG.E.U16 desc[UR12][R144.64+0x10], R64 ;  /* 0x0000104090007986 */ /* 0x0005e8000c10150c */
[----:B------:R-:W5:Y:S02]  /*2000*/  LDG.E.U16 R0, desc[UR12][R68.64+0x10] ;  /* 0x0000100c44007981 */ /* 0x000f64000c1e1500 */
[----:B-----5:R-:W-:-:S04]  /*2010*/  HMUL2 R0, R0.H0_H0, R67.H0_H0 ;  /* 0x2000004300007232 */ /* 0x020fc80000000800 */
[----:B------:R-:W-:-:S05]  /*2020*/  HFMA2 R0, R65.H1_H1, UR4.H0_H0, R0.H0_H0 ;  /* 0x2000000441007c31 */ /* 0x000fca0008040c00 */
[----:B------:R-:W-:-:S05]  /*2030*/  PRMT R65, R0, 0x7610, R65 ;  /* 0x0000761000417816 */ /* 0x000fca0000000041 */
[----:B------:R-:W-:Y:S04]  /*2040*/  STG.E.U16 desc[UR12][R68.64+0x10], R65 ;  /* 0x0000104144007986 */ /* 0x000fe8000c10150c */
[----:B------:R-:W5:Y:S02]  /*2050*/  LDG.E.U16 R0, desc[UR12][R144.64+0x40] ;  /* 0x0000400c90007981 */ /* 0x000f64000c1e1500 */
[----:B-----5:R-:W-:-:S04]  /*2060*/  HMUL2 R0, R0.H0_H0, R67.H0_H0 ;  /* 0x2000004300007232 */ /* 0x020fc80000000800 */
[----:B------:R-:W-:-:S05]  /*2070*/  HFMA2 R0, R62.H0_H0, UR4.H0_H0, R0.H0_H0 ;  /* 0x200000043e007c31 */ /* 0x000fca0008040800 */
[----:B-1----:R-:W-:-:S05]  /*2080*/  PRMT R72, R0, 0x7610, R72 ;  /* 0x0000761000487816 */ /* 0x002fca0000000048 */
[----:B------:R1:W-:Y:S04]  /*2090*/  STG.E.U16 desc[UR12][R144.64+0x40], R72 ;  /* 0x0000404890007986 */ /* 0x0003e8000c10150c */
[----:B------:R-:W5:Y:S02]  /*20a0*/  LDG.E.U16 R0, desc[UR12][R68.64+0x40] ;  /* 0x0000400c44007981 */ /* 0x000f64000c1e1500 */
[----:B-----5:R-:W-:-:S04]  /*20b0*/  HMUL2 R0, R0.H0_H0, R67.H0_H0 ;  /* 0x2000004300007232 */ /* 0x020fc80000000800 */
[----:B------:R-:W-:-:S05]  /*20c0*/  HFMA2 R0, R62.H1_H1, UR4.H0_H0, R0.H0_H0 ;  /* 0x200000043e007c31 */ /* 0x000fca0008040c00 */
[----:B--2---:R-:W-:-:S05]  /*20d0*/  PRMT R64, R0, 0x7610, R64 ;  /* 0x0000761000407816 */ /* 0x004fca0000000040 */
        /* <DEDUP_REMOVED lines=35> */
[----:B------:R-:W-:Y:S04]  /*2310*/  STG.E.U16 desc[UR12][R144.64+0xc0], R72 ;  /* 0x0000c04890007986 */ /* 0x000fe8000c10150c */
        /* <DEDUP_REMOVED lines=10> */
[----:B------:R-:W2:Y:S02]  /*23c0*/  LDG.E.U16 R0, desc[UR12][R68.64+0xd0] ;  /* 0x0000d00c44007981 */ /* 0x000ea4000c1e1500 */
[----:B--2---:R-:W-:-:S04]  /*23d0*/  HMUL2 R0, R0.H0_H0, R67.H0_H0 ;  /* 0x2000004300007232 */ /* 0x004fc80000000800 */
[----:B------:R-:W-:Y:S02]  /*23e0*/  HFMA2 R0, R59.H1_H1, UR4.H0_H0, R0.H0_H0 ;  /* 0x200000043b007c31 */ /* 0x000fe40008040c00 */
[----:B-1----:R-:W-:-:S03]  /*23f0*/  IMAD.WIDE R58, R135, 0x1e, R68 ;  /* 0x0000001e873a7825 */ /* 0x002fc600078e0244 */
[----:B------:R-:W-:-:S05]  /*2400*/  PRMT R61, R0, 0x7610, R61 ;  /* 0x00007610003d7816 */ /* 0x000fca000000003d */
[----:B------:R1:W-:Y:S04]  /*2410*/  STG.E.U16 desc[UR12][R68.64+0xd0], R61 ;  /* 0x0000d03d44007986 */ /* 0x0003e8000c10150c */
[----:B------:R-:W2:Y:S01]  /*2420*/  LDG.E.U16 R0, desc[UR12][R58.64] ;  /* 0x0000000c3a007981 */ /* 0x000ea2000c1e1500 */
[----:B-1----:R-:W-:-:S04]  /*2430*/  IMAD.WIDE R60, R135, 0x2, R58 ;  /* 0x00000002873c7825 */ /* 0x002fc800078e023a */
[----:B--2---:R-:W-:-:S04]  /*2440*/  HMUL2 R0, R0.H0_H0, R67.H0_H0 ;  /* 0x2000004300007232 */ /* 0x004fc80000000800 */
[----:B------:R-:W-:-:S05]  /*2450*/  HFMA2 R0, R50.H0_H0, UR4.H0_H0, R0.H0_H0 ;  /* 0x2000000432007c31 */ /* 0x000fca0008040800 */
        /* <DEDUP_REMOVED lines=25> */
[----:B------:R-:W-:-:S05]  /*25f0*/  PRMT R52, R0, 0x7610, R52 ;  /* 0x0000761000347816 */ /* 0x000fca0000000034 */
[----:B------:R5:W-:Y:S04]  /*2600*/  STG.E.U16 desc[UR12][R60.64+0x40], R52 ;  /* 0x000040343c007986 */ /* 0x000be8000c10150c */
[----:B------:R-:W3:Y:S02]  /*2610*/  LDG.E.U16 R0, desc[UR12][R58.64+0x50] ;  /* 0x0000500c3a007981 */ /* 0x000ee4000c1e1500 */
[----:B---3--:R-:W-:-:S04]  /*2620*/  HMUL2 R0, R0.H0_H0, R67.H0_H0 ;  /* 0x2000004300007232 */ /* 0x008fc80000000800 */
[----:B------:R-:W-:-:S05]  /*2630*/  HFMA2 R0, R53.H0_H0, UR4.H0_H0, R0.H0_H0 ;  /* 0x2000000435007c31 */ /* 0x000fca0008040800 */
[----:B--2---:R-:W-:-:S05]  /*2640*/  PRMT R51, R0, 0x7610, R51 ;  /* 0x0000761000337816 */ /* 0x004fca0000000033 */
[----:B------:R2:W-:Y:S04]  /*2650*/  STG.E.U16 desc[UR12][R58.64+0x50], R51 ;  /* 0x000050333a007986 */ /* 0x0005e8000c10150c */
[----:B------:R-:W3:Y:S02]  /*2660*/  LDG.E.U16 R0, desc[UR12][R60.64+0x50] ;  /* 0x0000500c3c007981 */ /* 0x000ee4000c1e1500 */
[----:B---3--:R-:W-:-:S04]  /*2670*/  HMUL2 R0, R0.H0_H0, R67.H0_H0 ;  /* 0x2000004300007232 */ /* 0x008fc80000000800 */
[----:B------:R-:W-:-:S05]  /*2680*/  HFMA2 R0, R53.H1_H1, UR4.H0_H0, R0.H0_H0 ;  /* 0x2000000435007c31 */ /* 0x000fca0008040c00 */
[----:B------:R-:W-:-:S05]  /*2690*/  PRMT R53, R0, 0x7610, R53 ;  /* 0x0000761000357816 */ /* 0x000fca0000000035 */
[----:B------:R3:W-:Y:S04]  /*26a0*/  STG.E.U16 desc[UR12][R60.64+0x50], R53 ;  /* 0x000050353c007986 */ /* 0x0007e8000c10150c */
[----:B------:R-:W4:Y:S02]  /*26b0*/  LDG.E.U16 R0, desc[UR12][R58.64+0x80] ;  /* 0x0000800c3a007981 */ /* 0x000f24000c1e1500 */
[----:B----4-:R-:W-:-:S04]  /*26c0*/  HMUL2 R0, R0.H0_H0, R67.H0_H0 ;  /* 0x2000004300007232 */ /* 0x010fc80000000800 */
[----:B------:R-:W-:-:S05]  /*26d0*/  HFMA2 R0, R54.H0_H0, UR4.H0_H0, R0.H0_H0 ;  /* 0x2000000436007c31 */ /* 0x000fca0008040800 */
[----:B-1----:R-:W-:-:S05]  /*26e0*/  PRMT R50, R0, 0x7610, R50 ;  /* 0x0000761000327816 */ /* 0x002fca0000000032 */
[----:B------:R1:W-:Y:S04]  /*26f0*/  STG.E.U16 desc[UR12][R58.64+0x80], R50 ;  /* 0x000080323a007986 */ /* 0x0003e8000c10150c */
[----:B------:R-:W4:Y:S02]  /*2700*/  LDG.E.U16 R0, desc[UR12][R60.64+0x80] ;  /* 0x0000800c3c007981 */ /* 0x000f24000c1e1500 */
[----:B----4-:R-:W-:-:S04]  /*2710*/  HMUL2 R0, R0.H0_H0, R67.H0_H0 ;  /* 0x2000004300007232 */ /* 0x010fc80000000800 */
[----:B------:R-:W-:-:S05]  /*2720*/  HFMA2 R0, R54.H1_H1, UR4.H0_H0, R0.H0_H0 ;  /* 0x2000000436007c31 */ /* 0x000fca0008040c00 */
[----:B-----5:R-:W-:-:S05]  /*2730*/  PRMT R52, R0, 0x7610, R52 ;  /* 0x0000761000347816 */ /* 0x020fca0000000034 */
[----:B------:R4:W-:Y:S04]  /*2740*/  STG.E.U16 desc[UR12][R60.64+0x80], R52 ;  /* 0x000080343c007986 */ /* 0x0009e8000c10150c */
[----:B------:R-:W5:Y:S02]  /*2750*/  LDG.E.U16 R0, desc[UR12][R58.64+0x90] ;  /* 0x0000900c3a007981 */ /* 0x000f64000c1e1500 */
[----:B-----5:R-:W-:-:S04]  /*2760*/  HMUL2 R0, R0.H0_H0, R67.H0_H0 ;  /* 0x2000004300007232 */ /* 0x020fc80000000800 */
[----:B------:R-:W-:-:S05]  /*2770*/  HFMA2 R0, R55.H0_H0, UR4.H0_H0, R0.H0_H0 ;  /* 0x2000000437007c31 */ /* 0x000fca0008040800 */
[----:B--2---:R-:W-:-:S05]  /*2780*/  PRMT R51, R0, 0x7610, R51 ;  /* 0x0000761000337816 */ /* 0x004fca0000000033 */
[----:B------:R2:W-:Y:S04]  /*2790*/  STG.E.U16 desc[UR12][R58.64+0x90], R51 ;  /* 0x000090333a007986 */ /* 0x0005e8000c10150c */
[----:B------:R-:W5:Y:S02]  /*27a0*/  LDG.E.U16 R0, desc[UR12][R60.64+0x90] ;  /* 0x0000900c3c007981 */ /* 0x000f64000c1e1500 */
[----:B-----5:R-:W-:-:S04]  /*27b0*/  HMUL2 R0, R0.H0_H0, R67.H0_H0 ;  /* 0x2000004300007232 */ /* 0x020fc80000000800 */
[----:B------:R-:W-:-:S05]  /*27c0*/  HFMA2 R0, R55.H1_H1, UR4.H0_H0, R0.H0_H0 ;  /* 0x2000000437007c31 */ /* 0x000fca0008040c00 */
[----:B---3--:R-:W-:-:S05]  /*27d0*/  PRMT R53, R0, 0x7610, R53 ;  /* 0x0000761000357816 */ /* 0x008fca0000000035 */
[----:B------:R-:W-:Y:S04]  /*27e0*/  STG.E.U16 desc[UR12][R60.64+0x90], R53 ;  /* 0x000090353c007986 */ /* 0x000fe8000c10150c */
[----:B------:R-:W3:Y:S02]  /*27f0*/  LDG.E.U16 R0, desc[UR12][R58.64+0xc0] ;  /* 0x0000c00c3a007981 */ /* 0x000ee4000c1e1500 */
[----:B---3--:R-:W-:-:S04]  /*2800*/  HMUL2 R0, R0.H0_H0, R67.H0_H0 ;  /* 0x2000004300007232 */ /* 0x008fc80000000800 */
[----:B------:R-:W-:-:S05]  /*2810*/  HFMA2 R0, R56.H0_H0, UR4.H0_H0, R0.H0_H0 ;  /* 0x2000000438007c31 */ /* 0x000fca0008040800 */
[----:B-1----:R-:W-:-:S05]  /*2820*/  PRMT R50, R0, 0x7610, R50 ;  /* 0x0000761000327816 */ /* 0x002fca0000000032 */
[----:B------:R-:W-:Y:S04]  /*2830*/  STG.E.U16 desc[UR12][R58.64+0xc0], R50 ;  /* 0x0000c0323a007986 */ /* 0x000fe8000c10150c */
[----:B------:R-:W3:Y:S02]  /*2840*/  LDG.E.U16 R0, desc[UR12][R60.64+0xc0] ;  /* 0x0000c00c3c007981 */ /* 0x000ee4000c1e1500 */
[----:B---3--:R-:W-:-:S04]  /*2850*/  HMUL2 R0, R0.H0_H0, R67.H0_H0 ;  /* 0x2000004300007232 */ /* 0x008fc80000000800 */
[----:B------:R-:W-:-:S05]  /*2860*/  HFMA2 R0, R56.H1_H1, UR4.H0_H0, R0.H0_H0 ;  /* 0x2000000438007c31 */ /* 0x000fca0008040c00 */
[----:B----4-:R-:W-:-:S05]  /*2870*/  PRMT R52, R0, 0x7610, R52 ;  /* 0x0000761000347816 */ /* 0x010fca0000000034 */
[----:B------:R-:W-:Y:S04]  /*2880*/  STG.E.U16 desc[UR12][R60.64+0xc0], R52 ;  /* 0x0000c0343c007986 */ /* 0x000fe8000c10150c */
[----:B------:R-:W3:Y:S02]  /*2890*/  LDG.E.U16 R0, desc[UR12][R58.64+0xd0] ;  /* 0x0000d00c3a007981 */ /* 0x000ee4000c1e1500 */
[----:B---3--:R-:W-:-:S04]  /*28a0*/  HMUL2 R0, R0.H0_H0, R67.H0_H0 ;  /* 0x2000004300007232 */ /* 0x008fc80000000800 */
[----:B------:R-:W-:-:S05]  /*28b0*/  HFMA2 R0, R57.H0_H0, UR4.H0_H0, R0.H0_H0 ;  /* 0x2000000439007c31 */ /* 0x000fca0008040800 */
[----:B--2---:R-:W-:-:S05]  /*28c0*/  PRMT R51, R0, 0x7610, R51 ;  /* 0x0000761000337816 */ /* 0x004fca0000000033 */
[----:B------:R1:W-:Y:S04]  /*28d0*/  STG.E.U16 desc[UR12][R58.64+0xd0], R51 ;  /* 0x0000d0333a007986 */ /* 0x0003e8000c10150c */
[----:B------:R-:W2:Y:S01]  /*28e0*/  LDG.E.U16 R0, desc[UR12][R60.64+0xd0] ;  /* 0x0000d00c3c007981 */ /* 0x000ea2000c1e1500 */
[----:B-1----:R-:W-:-:S04]  /*28f0*/  IMAD.WIDE R50, R135, 0x20, R58 ;  /* 0x0000002087327825 */ /* 0x002fc800078e023a */
[----:B--2---:R-:W-:-:S04]  /*2900*/  HMUL2 R0, R0.H0_H0, R67.H0_H0 ;  /* 0x2000004300007232 */ /* 0x004fc80000000800 */
[----:B------:R-:W-:-:S05]  /*2910*/  HFMA2 R0, R57.H1_H1, UR4.H0_H0, R0.H0_H0 ;  /* 0x2000000439007c31 */ /* 0x000fca0008040c00 */
        /* <DEDUP_REMOVED lines=18> */
[----:B------:R-:W3:Y:S02]  /*2a40*/  LDG.E.U16 R0, desc[UR12][R52.64+0x10] ;  /* 0x0000100c34007981 */ /* 0x000ee4000c1e1500 */
[----:B---3--:R-:W-:-:S04]  /*2a50*/  HMUL2 R0, R0.H0_H0, R67.H0_H0 ;  /* 0x2000004300007232 */ /* 0x008fc80000000800 */
[----:B------:R-:W-:-:S05]  /*2a60*/  HFMA2 R0, R49.H1_H1, UR4.H0_H0, R0.H0_H0 ;  /* 0x2000000431007c31 */ /* 0x000fca0008040c00 */
[----:B-1----:R-:W-:-:S05]  /*2a70*/  PRMT R48, R0, 0x7610, R48 ;  /* 0x0000761000307816 */ /* 0x002fca0000000030 */
[----:B------:R-:W-:Y:S04]  /*2a80*/  STG.E.U16 desc[UR12][R52.64+0x10], R48 ;  /* 0x0000103034007986 */ /* 0x000fe8000c10150c */
[----:B------:R-:W3:Y:S02]  /*2a90*/  LDG.E.U16 R0, desc[UR12][R50.64+0x40] ;  /* 0x0000400c32007981 */ /* 0x000ee4000c1e1500 */
[----:B---3--:R-:W-:-:S04]  /*2aa0*/  HMUL2 R0, R0.H0_H0, R67.H0_H0 ;  /* 0x2000004300007232 */ /* 0x008fc80000000800 */
[----:B------:R-:W-:-:S05]  /*2ab0*/  HFMA2 R0, R46.H0_H0, UR4.H0_H0, R0.H0_H0 ;  /* 0x200000042e007c31 */ /* 0x000fca0008040800 */
[----:B------:R-:W-:-:S05]  /*2ac0*/  PRMT R46, R0, 0x7610, R46 ;  /* 0x00007610002e7816 */ /* 0x000fca000000002e */
[----:B------:R1:W-:Y:S04]  /*2ad0*/  STG.E.U16 desc[UR12][R50.64+0x40], R46 ;  /* 0x0000402e32007986 */ /* 0x0003e8000c10150c */
[----:B------:R-:W3:Y:S02]  /*2ae0*/  LDG.E.U16 R0, desc[UR12][R52.64+0x40] ;  /* 0x0000400c34007981 */ /* 0x000ee4000c1e1500 */
[----:B---3--:R-:W-:-:S04]  /*2af0*/  HMUL2 R0, R0.H0_H0, R67.H0_H0 ;  /* 0x2000004300007232 */ /* 0x008fc80000000800 */
        /* <DEDUP_REMOVED lines=27> */
[----:B------:R-:W-:Y:S04]  /*2cb0*/  STG.E.U16 desc[UR12][R50.64+0x90], R45 ;  /* 0x0000902d32007986 */ /* 0x000fe8000c10150c */
[----:B------:R-:W2:Y:S02]  /*2cc0*/  LDG.E.U16 R0, desc[UR12][R52.64+0x90] ;  /* 0x0000900c34007981 */ /* 0x000ea4000c1e1500 */
[----:B--2---:R-:W-:-:S04]  /*2cd0*/  HMUL2 R0, R0.H0_H0, R67.H0_H0 ;  /* 0x2000004300007232 */ /* 0x004fc80000000800 */
[----:B------:R-:W-:-:S05]  /*2ce0*/  HFMA2 R0, R45.H1_H1, UR4.H0_H0, R0.H0_H0 ;  /* 0x200000042d007c31 */ /* 0x000fca0008040c00 */
[----:B-1----:R-:W-:-:S05]  /*2cf0*/  PRMT R44, R0, 0x7610, R44 ;  /* 0x00007610002c7816 */ /* 0x002fca000000002c */
        /* <DEDUP_REMOVED lines=41> */
[----:B------:R-:W-:-:S05]  /*2f90*/  PRMT R47, R0, 0x7610, R47 ;  /* 0x00007610002f7816 */ /* 0x000fca000000002f */
[----:B------:R-:W-:Y:S04]  /*2fa0*/  STG.E.U16 desc[UR12][R44.64+0x10], R47 ;  /* 0x0000102f2c007986 */ /* 0x000fe8000c10150c */
[----:B------:R-:W3:Y:S02]  /*2fb0*/  LDG.E.U16 R0, desc[UR12][R42.64+0x40] ;  /* 0x0000400c2a007981 */ /* 0x000ee4000c1e1500 */
[----:B---3--:R-:W-:-:S04]  /*2fc0*/  HMUL2 R0, R0.H0_H0, R67.H0_H0 ;  /* 0x2000004300007232 */ /* 0x008fc80000000800 */
[----:B------:R-:W-:-:S05]  /*2fd0*/  HFMA2 R0, R36.H0_H0, UR4.H0_H0, R0.H0_H0 ;  /* 0x2000000424007c31 */ /* 0x000fca0008040800 */
[----:B-1----:R-:W-:-:S05]  /*2fe0*/  PRMT R34, R0, 0x7610, R34 ;  /* 0x0000761000227816 */ /* 0x002fca0000000022 */
        /* <DEDUP_REMOVED lines=9> */
[----:B--2---:R-:W-:-:S05]  /*3080*/  PRMT R35, R0, 0x7610, R35 ;  /* 0x0000761000237816 */ /* 0x004fca0000000023 */
[----:B------:R2:W-:Y:S04]  /*3090*/  STG.E.U16 desc[UR12][R42.64+0x50], R35 ;  /* 0x000050232a007986 */ /* 0x0005e8000c10150c */
[----:B------:R-:W4:Y:S02]  /*30a0*/  LDG.E.U16 R0, desc[UR12][R44.64+0x50] ;  /* 0x0000500c2c007981 */ /* 0x000f24000c1e1500 */
[----:B----4-:R-:W-:-:S04]  /*30b0*/  HMUL2 R0, R0.H0_H0, R67.H0_H0 ;  /* 0x2000004300007232 */ /* 0x010fc80000000800 */
[----:B------:R-:W-:-:S05]  /*30c0*/  HFMA2 R0, R37.H1_H1, UR4.H0_H0, R0.H0_H0 ;  /* 0x2000000425007c31 */ /* 0x000fca0008040c00 */
[----:B------:R-:W-:-:S05]  /*30d0*/  PRMT R37, R0, 0x7610, R37 ;  /* 0x0000761000257816 */ /* 0x000fca0000000025 */
[----:B------:R4:W-:Y:S04]  /*30e0*/  STG.E.U16 desc[UR12][R44.64+0x50], R37 ;  /* 0x000050252c007986 */ /* 0x0009e8000c10150c */
        /* <DEDUP_REMOVED lines=8> */
[----:B---3--:R-:W-:-:S05]  /*3170*/  PRMT R36, R0, 0x7610, R36 ;  /* 0x0000761000247816 */ /* 0x008fca0000000024 */
        /* <DEDUP_REMOVED lines=9> */
[----:B----4-:R-:W-:-:S05]  /*3210*/  PRMT R37, R0, 0x7610, R37 ;  /* 0x0000761000257816 */ /* 0x010fca0000000025 */
[----:B------:R4:W-:Y:S04]  /*3220*/  STG.E.U16 desc[UR12][R44.64+0x90], R37 ;  /* 0x000090252c007986 */ /* 0x0009e8000c10150c */
        /* <DEDUP_REMOVED lines=13> */
[----:B--2---:R-:W-:-:S05]  /*3300*/  PRMT R35, R0, 0x7610, R35 ;  /* 0x0000761000237816 */ /* 0x004fca0000000023 */
[----:B------:R1:W-:Y:S04]  /*3310*/  STG.E.U16 desc[UR12][R42.64+0xd0], R35 ;  /* 0x0000d0232a007986 */ /* 0x0003e8000c10150c */
[----:B------:R-:W2:Y:S01]  /*3320*/  LDG.E.U16 R0, desc[UR12][R44.64+0xd0] ;  /* 0x0000d00c2c007981 */ /* 0x000ea2000c1e1500 */
[----:B------:R-:W-:-:S04]  /*3330*/  IMAD.WIDE R50, R135, 0x40, R50 ;  /* 0x0000004087327825 */ /* 0x000fc800078e0232 */
[----:B--2---:R-:W-:-:S04]  /*3340*/  HMUL2 R0, R0.H0_H0, R67.H0_H0 ;  /* 0x2000004300007232 */ /* 0x004fc80000000800 */
[----:B------:R-:W-:-:S05]  /*3350*/  HFMA2 R0, R41.H1_H1, UR4.H0_H0, R0.H0_H0 ;  /* 0x2000000429007c31 */ /* 0x000fca0008040c00 */
[----:B----4-:R-:W-:-:S05]  /*3360*/  PRMT R37, R0, 0x7610, R37 ;  /* 0x0000761000257816 */ /* 0x010fca0000000025 */
[----:B------:R-:W-:Y:S04]  /*3370*/  STG.E.U16 desc[UR12][R44.64+0xd0], R37 ;  /* 0x0000d0252c007986 */ /* 0x000fe8000c10150c */
        /* <DEDUP_REMOVED lines=267> */
[----:B-1----:R-:W2:Y:S02]  /*4430*/  LDG.E.U16 R2, desc[UR12][R10.64+0x40] ;  /* 0x0000400c0a027981 */ /* 0x002ea4000c1e1500 */
[----:B--2---:R-:W-:-:S04]  /*4440*/  HMUL2 R2, R2.H0_H0, R67.H0_H0 ;  /* 0x2000004302027232 */ /* 0x004fc80000000800 */
[----:B------:R-:W-:-:S05]  /*4450*/  HFMA2 R0, R4.H0_H0, UR4.H0_H0, R2.H0_H0 ;  /* 0x2000000404007c31 */ /* 0x000fca0008040802 */
[----:B------:R-:W-:-:S05]  /*4460*/  PRMT R4, R0, 0x7610, R4 ;  /* 0x0000761000047816 */ /* 0x000fca0000000004 */
[----:B------:R1:W-:Y:S04]  /*4470*/  STG.E.U16 desc[UR12][R10.64+0x40], R4 ;  /* 0x000040040a007986 */ /* 0x0003e8000c10150c */
[----:B------:R-:W2:Y:S02]  /*4480*/  LDG.E.U16 R2, desc[UR12][R12.64+0x40] ;  /* 0x0000400c0c027981 */ /* 0x000ea4000c1e1500 */
[----:B--2---:R-:W-:-:S04]  /*4490*/  HMUL2 R2, R2.H0_H0, R67.H0_H0 ;  /* 0x2000004302027232 */ /* 0x004fc80000000800 */
[----:B------:R-:W-:-:S05]  /*44a0*/  HFMA2 R2, R4.H1_H1, UR4.H0_H0, R2.H0_H0 ;  /* 0x2000000404027c31 */ /* 0x000fca0008040c02 */
[----:B------:R2:W-:Y:S04]  /*44b0*/  STG.E.U16 desc[UR12][R12.64+0x40], R2 ;  /* 0x000040020c007986 */ /* 0x0005e8000c10150c */
[----:B------:R-:W3:Y:S02]  /*44c0*/  LDG.E.U16 R0, desc[UR12][R10.64+0x50] ;  /* 0x0000500c0a007981 */ /* 0x000ee4000c1e1500 */
[----:B---3--:R-:W-:-:S04]  /*44d0*/  HMUL2 R0, R0.H0_H0, R67.H0_H0 ;  /* 0x2000004300007232 */ /* 0x008fc80000000800 */
[----:B------:R-:W-:-:S05]  /*44e0*/  HFMA2 R0, R5.H0_H0, UR4.H0_H0, R0.H0_H0 ;  /* 0x2000000405007c31 */ /* 0x000fca0008040800 */
[----:B------:R-:W-:-:S05]  /*44f0*/  PRMT R5, R0, 0x7610, R5 ;  /* 0x0000761000057816 */ /* 0x000fca0000000005 */
[----:B------:R3:W-:Y:S04]  /*4500*/  STG.E.U16 desc[UR12][R10.64+0x50], R5 ;  /* 0x000050050a007986 */ /* 0x0007e8000c10150c */
[----:B------:R-:W4:Y:S02]  /*4510*/  LDG.E.U16 R0, desc[UR12][R12.64+0x50] ;  /* 0x0000500c0c007981 */ /* 0x000f24000c1e1500 */
[----:B----4-:R-:W-:-:S04]  /*4520*/  HMUL2 R0, R0.H0_H0, R67.H0_H0 ;  /* 0x2000004300007232 */ /* 0x010fc80000000800 */
[----:B------:R-:W-:-:S05]  /*4530*/  HFMA2 R0, R5.H1_H1, UR4.H0_H0, R0.H0_H0 ;  /* 0x2000000405007c31 */ /* 0x000fca0008040c00 */
[----:B-1----:R-:W-:-:S05]  /*4540*/  PRMT R4, R0, 0x7610, R4 ;  /* 0x0000761000047816 */ /* 0x002fca0000000004 */
        /* <DEDUP_REMOVED lines=9> */
[----:B------:R-:W-:Y:S04]  /*45e0*/  STG.E.U16 desc[UR12][R12.64+0x80], R3 ;  /* 0x000080030c007986 */ /* 0x000fe8000c10150c */
[----:B------:R-:W4:Y:S02]  /*45f0*/  LDG.E.U16 R0, desc[UR12][R10.64+0x90] ;  /* 0x0000900c0a007981 */ /* 0x000f24000c1e1500 */
[----:B----4-:R-:W-:-:S04]  /*4600*/  HMUL2 R0, R0.H0_H0, R67.H0_H0 ;  /* 0x2000004300007232 */ /* 0x010fc80000000800 */
[----:B------:R-:W-:-:S05]  /*4610*/  HFMA2 R0, R7.H0_H0, UR4.H0_H0, R0.H0_H0 ;  /* 0x2000000407007c31 */ /* 0x000fca0008040800 */
[----:B---3--:R-:W-:-:S05]  /*4620*/  PRMT R5, R0, 0x7610, R5 ;  /* 0x0000761000057816 */ /* 0x008fca0000000005 */
[----:B------:R-:W-:Y:S04]  /*4630*/  STG.E.U16 desc[UR12][R10.64+0x90], R5 ;  /* 0x000090050a007986 */ /* 0x000fe8000c10150c */
[----:B------:R-:W3:Y:S02]  /*4640*/  LDG.E.U16 R0, desc[UR12][R12.64+0x90] ;  /* 0x0000900c0c007981 */ /* 0x000ee4000c1e1500 */
[----:B---3--:R-:W-:-:S04]  /*4650*/  HMUL2 R0, R0.H0_H0, R67.H0_H0 ;  /* 0x2000004300007232 */ /* 0x008fc80000000800 */
[----:B------:R-:W-:-:S05]  /*4660*/  HFMA2 R0, R7.H1_H1, UR4.H0_H0, R0.H0_H0 ;  /* 0x2000000407007c31 */ /* 0x000fca0008040c00 */
[----:B------:R-:W-:-:S05]  /*4670*/  PRMT R6, R0, 0x7610, R6 ;  /* 0x0000761000067816 */ /* 0x000fca0000000006 */
[----:B------:R-:W-:Y:S04]  /*4680*/  STG.E.U16 desc[UR12][R12.64+0x90], R6 ;  /* 0x000090060c007986 */ /* 0x000fe8000c10150c */
[----:B-1----:R-:W3:Y:S02]  /*4690*/  LDG.E.U16 R4, desc[UR12][R10.64+0xc0] ;  /* 0x0000c00c0a047981 */ /* 0x002ee4000c1e1500 */
[----:B---3--:R-:W-:-:S04]  /*46a0*/  HMUL2 R4, R4.H0_H0, R67.H0_H0 ;  /* 0x2000004304047232 */ /* 0x008fc80000000800 */
[----:B------:R-:W-:-:S05]  /*46b0*/  HFMA2 R0, R8.H0_H0, UR4.H0_H0, R4.H0_H0 ;  /* 0x2000000408007c31 */ /* 0x000fca0008040804 */
[----:B--2---:R-:W-:-:S05]  /*46c0*/  PRMT R2, R0, 0x7610, R2 ;  /* 0x0000761000027816 */ /* 0x004fca0000000002 */
[----:B------:R1:W-:Y:S04]  /*46d0*/  STG.E.U16 desc[UR12][R10.64+0xc0], R2 ;  /* 0x0000c0020a007986 */ /* 0x0003e8000c10150c */
[----:B------:R-:W2:Y:S02]  /*46e0*/  LDG.E.U16 R4, desc[UR12][R12.64+0xc0] ;  /* 0x0000c00c0c047981 */ /* 0x000ea4000c1e1500 */
[----:B--2---:R-:W-:-:S04]  /*46f0*/  HMUL2 R4, R4.H0_H0, R67.H0_H0 ;  /* 0x2000004304047232 */ /* 0x004fc80000000800 */
[----:B------:R-:W-:-:S05]  /*4700*/  HFMA2 R4, R8.H1_H1, UR4.H0_H0, R4.H0_H0 ;  /* 0x2000000408047c31 */ /* 0x000fca0008040c04 */
[----:B------:R-:W-:Y:S04]  /*4710*/  STG.E.U16 desc[UR12][R12.64+0xc0], R4 ;  /* 0x0000c0040c007986 */ /* 0x000fe8000c10150c */
[----:B------:R-:W2:Y:S02]  /*4720*/  LDG.E.U16 R0, desc[UR12][R10.64+0xd0] ;  /* 0x0000d00c0a007981 */ /* 0x000ea4000c1e1500 */
[----:B--2---:R-:W-:-:S04]  /*4730*/  HMUL2 R0, R0.H0_H0, R67.H0_H0 ;  /* 0x2000004300007232 */ /* 0x004fc80000000800 */
[----:B------:R-:W-:-:S05]  /*4740*/  HFMA2 R0, R9.H0_H0, UR4.H0_H0, R0.H0_H0 ;  /* 0x2000000409007c31 */ /* 0x000fca0008040800 */
[----:B------:R-:W-:Y:S04]  /*4750*/  STG.E.U16 desc[UR12][R10.64+0xd0], R0 ;  /* 0x0000d0000a007986 */ /* 0x000fe8000c10150c */
[----:B-1----:R-:W2:Y:S02]  /*4760*/  LDG.E.U16 R2, desc[UR12][R12.64+0xd0] ;  /* 0x0000d00c0c027981 */ /* 0x002ea4000c1e1500 */
[----:B--2---:R-:W-:-:S04]  /*4770*/  HMUL2 R67, R2.H0_H0, R67.H0_H0 ;  /* 0x2000004302437232 */ /* 0x004fc80000000800 */
[----:B------:R-:W-:-:S05]  /*4780*/  HFMA2 R67, R9.H1_H1, UR4.H0_H0, R67.H0_H0 ;  /* 0x2000000409437c31 */ /* 0x000fca0008040c43 */
[----:B------:R-:W-:Y:S01]  /*4790*/  STG.E.U16 desc[UR12][R12.64+0xd0], R67 ;  /* 0x0000d0430c007986 */ /* 0x000fe2000c10150c */
[----:B------:R-:W-:Y:S05]  /*47a0*/  EXIT ;  /* 0x000000000000794d */ /* 0x000fea0003800000 */
.L_x_3:
[----:B------:R-:W5:Y:S01]  /*47b0*/  LDCU.U16 UR4, c[0x0][0x3be] ;  /* 0x000077c0ff0477ac */ /* 0x000f620008000400 */
[----:B--2---:R-:W-:-:S04]  /*47c0*/  IMAD.WIDE R68, R135, 0x2, R144 ;  /* 0x0000000287447825 */ /* 0x004fc800078e0290 */
[----:B-----5:R-:W-:Y:S02]  /*47d0*/  HMUL2 R64, R64, UR4.H0_H0 ;  /* 0x2000000440407c32 */ /* 0x020fe40008000000 */
[----:B------:R-:W-:Y:S02]  /*47e0*/  HMUL2 R65, R65, UR4.H0_H0 ;  /* 0x2000000441417c32 */ /* 0x000fe40008000000 */
[----:B------:R-:W-:Y:S01]  /*47f0*/  HMUL2 R62, R62, UR4.H0_H0 ;  /* 0x200000043e3e7c32 */ /* 0x000fe20008000000 */
[----:B------:R-:W-:Y:S01]  /*4800*/  PRMT R0, R64, 0x7632, R0 ;  /* 0x0000763240007816 */ /* 0x000fe20000000000 */
[----:B------:R-:W-:Y:S01]  /*4810*/  HMUL2 R63, R63, UR4.H0_H0 ;  /* 0x200000043f3f7c32 */ /* 0x000fe20008000000 */
[----:B------:R-:W-:Y:S01]  /*4820*/  PRMT R67, R65, 0x7632, R67 ;  /* 0x0000763241437816 */ /* 0x000fe20000000043 */
[----:B------:R-:W-:Y:S01]  /*4830*/  HMUL2 R60, R60, UR4.H0_H0 ;  /* 0x200000043c3c7c32 */ /* 0x000fe20008000000 */
[----:B------:R2:W-:Y:S01]  /*4840*/  STG.E.U16 desc[UR12][R144.64], R64 ;  /* 0x0000004090007986 */ /* 0x0005e2000c10150c */
[----:B------:R-:W-:Y:S01]  /*4850*/  PRMT R70, R62, 0x7632, R70 ;  /* 0x000076323e467816 */ /* 0x000fe20000000046 */
[----:B------:R-:W-:-:S02]  /*4860*/  HMUL2 R61, R61, UR4.H0_H0 ;  /* 0x200000043d3d7c32 */ /* 0x000fc40008000000 */
[----:B------:R5:W-:Y:S01]  /*4870*/  STG.E.U16 desc[UR12][R68.64], R0 ;  /* 0x0000000044007986 */ /* 0x000be2000c10150c */
[----:B------:R-:W-:Y:S02]  /*4880*/  HMUL2 R58, R58, UR4.H0_H0 ;  /* 0x200000043a3a7c32 */ /* 0x000fe40008000000 */
[----:B------:R-:W-:Y:S01]  /*4890*/  HMUL2 R59, R59, UR4.H0_H0 ;  /* 0x200000043b3b7c32 */ /* 0x000fe20008000000 */
[----:B------:R-:W-:Y:S01]  /*48a0*/  STG.E.U16 desc[UR12][R144.64+0x10], R65 ;  /* 0x0000104190007986 */ /* 0x000fe2000c10150c */
[----:B------:R-:W-:Y:S01]  /*48b0*/  HMUL2 R50, R50, UR4.H0_H0 ;  /* 0x2000000432327c32 */ /* 0x000fe20008000000 */
[----:B-1----:R-:W-:Y:S01]  /*48c0*/  PRMT R72, R58, 0x7610, R72 ;  /* 0x000076103a487816 */ /* 0x002fe20000000048 */
[----:B------:R-:W-:Y:S01]  /*48d0*/  HMUL2 R51, R51, UR4.H0_H0 ;  /* 0x2000000433337c32 */ /* 0x000fe20008000000 */
[----:B------:R-:W-:Y:S01]  /*48e0*/  STG.E.U16 desc[UR12][R68.64+0x10], R67 ;  /* 0x0000104344007986 */ /* 0x000fe2000c10150c */
[----:B------:R-:W-:Y:S02]  /*48f0*/  HMUL2 R52, R52, UR4.H0_H0 ;  /* 0x2000000434347c32 */ /* 0x000fe40008000000 */
[----:B------:R-:W-:Y:S01]  /*4900*/  HMUL2 R53, R53, UR4.H0_H0 ;  /* 0x2000000435357c32 */ /* 0x000fe20008000000 */
[----:B------:R1:W-:Y:S01]  /*4910*/  STG.E.U16 desc[UR12][R144.64+0x40], R62 ;  /* 0x0000403e90007986 */ /* 0x0003e2000c10150c */
[----:B------:R-:W-:-:S02]  /*4920*/  HMUL2 R54, R54, UR4.H0_H0 ;  /* 0x2000000436367c32 */ /* 0x000fc40008000000 */
[----:B------:R-:W-:Y:S01]  /*4930*/  HMUL2 R55, R55, UR4.H0_H0 ;  /* 0x2000000437377c32 */ /* 0x000fe20008000000 */
[----:B------:R-:W-:Y:S01]  /*4940*/  STG.E.U16 desc[UR12][R68.64+0x40], R70 ;  /* 0x0000404644007986 */ /* 0x000fe2000c10150c */
[----:B------:R-:W-:Y:S02]  /*4950*/  HMUL2 R56, R56, UR4.H0_H0 ;  /* 0x2000000438387c32 */ /* 0x000fe40008000000 */
[----:B------:R-:W-:Y:S01]  /*4960*/  HMUL2 R57, R57, UR4.H0_H0 ;  /* 0x2000000439397c32 */ /* 0x000fe20008000000 */
[----:B------:R3:W-:Y:S01]  /*4970*/  STG.E.U16 desc[UR12][R144.64+0x50], R63 ;  /* 0x0000503f90007986 */ /* 0x0007e2000c10150c */
[----:B------:R-:W-:Y:S01]  /*4980*/  HMUL2 R48, R48, UR4.H0_H0 ;  /* 0x2000000430307c32 */ /* 0x000fe20008000000 */
[----:B--2---:R-:W-:Y:S01]  /*4990*/  PRMT R64, R60, 0x7632, R64 ;  /* 0x000076323c407816 */ /* 0x004fe20000000040 */
[----:B------:R-:W-:Y:S02]  /*49a0*/  HMUL2 R49, R49, UR4.H0_H0 ;  /* 0x2000000431317c32 */ /* 0x000fe40008000000 */
[----:B------:R-:W-:Y:S01]  /*49b0*/  HMUL2 R46, R46, UR4.H0_H0 ;  /* 0x200000042e2e7c32 */ /* 0x000fe20008000000 */
[----:B-----5:R-:W-:Y:S01]  /*49c0*/  PRMT R0, R63, 0x7632, R0 ;  /* 0x000076323f007816 */ /* 0x020fe20000000000 */
[----:B------:R-:W-:-:S02]  /*49d0*/  HMUL2 R47, R47, UR4.H0_H0 ;  /* 0x200000042f2f7c32 */ /* 0x000fc40008000000 */
[----:B------:R-:W-:Y:S02]  /*49e0*/  HMUL2 R44, R44, UR4.H0_H0 ;  /* 0x200000042c2c7c32 */ /* 0x000fe40008000000 */
[----:B------:R2:W-:Y:S01]  /*49f0*/  STG.E.U16 desc[UR12][R68.64+0x50], R0 ;  /* 0x0000500044007986 */ /* 0x0005e2000c10150c */
[----:B------:R-:W-:Y:S02]  /*4a00*/  HMUL2 R45, R45, UR4.H0_H0 ;  /* 0x200000042d2d7c32 */ /* 0x000fe40008000000 */
[----:B------:R-:W-:Y:S01]  /*4a10*/  HMUL2 R42, R42, UR4.H0_H0 ;  /* 0x200000042a2a7c32 */ /* 0x000fe20008000000 */
[----:B------:R-:W-:Y:S01]  /*4a20*/  STG.E.U16 desc[UR12][R144.64+0x80], R60 ;  /* 0x0000803c90007986 */ /* 0x000fe2000c10150c */
[----:B------:R-:W-:Y:S01]  /*4a30*/  HMUL2 R43, R43, UR4.H0_H0 ;  /* 0x200000042b2b7c32 */ /* 0x000fe20008000000 */
[----:B-1----:R-:W-:Y:S02]  /*4a40*/  PRMT R62, R61, 0x7632, R62 ;  /* 0x000076323d3e7816 */ /* 0x002fe4000000003e */
[----:B------:R1:W-:Y:S01]  /*4a50*/  STG.E.U16 desc[UR12][R68.64+0x80], R64 ;  /* 0x0000804044007986 */ /* 0x0003e2000c10150c */
[----:B------:R-:W-:-:S02]  /*4a60*/  HMUL2 R34, R34, UR4.H0_H0 ;  /* 0x2000000422227c32 */ /* 0x000fc40008000000 */
[----:B------:R-:W-:Y:S01]  /*4a70*/  HMUL2 R35, R35, UR4.H0_H0 ;  /* 0x2000000423237c32 */ /* 0x000fe20008000000 */
[----:B------:R5:W-:Y:S01]  /*4a80*/  STG.E.U16 desc[UR12][R144.64+0x90], R61 ;  /* 0x0000903d90007986 */ /* 0x000be2000c10150c */
[----:B------:R-:W-:Y:S01]  /*4a90*/  HMUL2 R36, R36, UR4.H0_H0 ;  /* 0x2000000424247c32 */ /* 0x000fe20008000000 */
[----:B---3--:R-:W-:Y:S02]  /*4aa0*/  PRMT R63, R58, 0x7632, R63 ;  /* 0x000076323a3f7816 */ /* 0x008fe4000000003f */
[----:B------:R3:W-:Y:S01]  /*4ab0*/  STG.E.U16 desc[UR12][R68.64+0x90], R62 ;  /* 0x0000903e44007986 */ /* 0x0007e2000c10150c */
[----:B------:R-:W-:Y:S02]  /*4ac0*/  HMUL2 R37, R37, UR4.H0_H0 ;  /* 0x2000000425257c32 */ /* 0x000fe40008000000 */
[----:B------:R-:W-:Y:S01]  /*4ad0*/  HMUL2 R38, R38, UR4.H0_H0 ;  /* 0x2000000426267c32 */ /* 0x000fe20008000000 */
[----:B------:R-:W-:Y:S01]  /*4ae0*/  STG.E.U16 desc[UR12][R144.64+0xc0], R72 ;  /* 0x0000c04890007986 */ /* 0x000fe2000c10150c */
[----:B------:R-:W-:-:S02]  /*4af0*/  HMUL2 R39, R39, UR4.H0_H0 ;  /* 0x2000000427277c32 */ /* 0x000fc40008000000 */
[----:B------:R-:W-:Y:S01]  /*4b00*/  HMUL2 R40, R40, UR4.H0_H0 ;  /* 0x2000000428287c32 */ /* 0x000fe20008000000 */
[----:B------:R4:W-:Y:S01]  /*4b10*/  STG.E.U16 desc[UR12][R68.64+0xc0], R63 ;  /* 0x0000c03f44007986 */ /* 0x0009e2000c10150c */
[----:B------:R-:W-:Y:S01]  /*4b20*/  HMUL2 R41, R41, UR4.H0_H0 ;  /* 0x2000000429297c32 */ /* 0x000fe20008000000 */
[----:B--2---:R-:W-:Y:S02]  /*4b30*/  PRMT R0, R59, 0x7632, R0 ;  /* 0x000076323b007816 */ /* 0x004fe40000000000 */
[----:B------:R2:W-:Y:S01]  /*4b40*/  STG.E.U16 desc[UR12][R144.64+0xd0], R59 ;  /* 0x0000d03b90007986 */ /* 0x0005e2000c10150c */
[----:B------:R-:W-:Y:S02]  /*4b50*/  HMUL2 R32, R32, UR4.H0_H0 ;  /* 0x2000000420207c32 */ /* 0x000fe40008000000 */
[----:B------:R-:W-:Y:S01]  /*4b60*/  HMUL2 R33, R33, UR4.H0_H0 ;  /* 0x2000000421217c32 */ /* 0x000fe20008000000 */
[----:B------:R2:W-:Y:S01]  /*4b70*/  STG.E.U16 desc[UR12][R68.64+0xd0], R0 ;  /* 0x0000d00044007986 */ /* 0x0005e2000c10150c */
[----:B------:R-:W-:Y:S01]  /*4b80*/  HMUL2 R30, R30, UR4.H0_H0 ;  /* 0x200000041e1e7c32 */ /* 0x000fe20008000000 */
[C---:B-1----:R-:W-:Y:S01]  /*4b90*/  PRMT R64, R50.reuse, 0x7610, R64 ;  /* 0x0000761032407816 */ /* 0x042fe20000000040 */
[----:B------:R-:W-:Y:S01]  /*4ba0*/  HMUL2 R31, R31, UR4.H0_H0 ;  /* 0x200000041f1f7c32 */ /* 0x000fe20008000000 */
[----:B------:R-:W-:Y:S01]  /*4bb0*/  PRMT R50, R50, 0x7632, R50 ;  /* 0x0000763232327816 */ /* 0x000fe20000000032 */
[----:B------:R-:W-:-:S02]  /*4bc0*/  HMUL2 R28, R28, UR4.H0_H0 ;  /* 0x200000041c1c7c32 */ /* 0x000fc40008000000 */
[----:B-----5:R-:W-:-:S04]  /*4bd0*/  IMAD.WIDE R60, R135, 0x1e, R68 ;  /* 0x0000001e873c7825 */ /* 0x020fc800078e0244 */
[----:B------:R-:W-:Y:S02]  /*4be0*/  HMUL2 R29, R29, UR4.H0_H0 ;  /* 0x200000041d1d7c32 */ /* 0x000fe40008000000 */
[----:B------:R-:W-:Y:S01]  /*4bf0*/  HMUL2 R26, R26, UR4.H0_H0 ;  /* 0x200000041a1a7c32 */ /* 0x000fe20008000000 */
[----:B---3--:R-:W-:Y:S01]  /*4c00*/  PRMT R62, R51, 0x7632, R62 ;  /* 0x00007632333e7816 */ /* 0x008fe2000000003e */
[----:B------:R-:W-:Y:S01]  /*4c10*/  STG.E.U16 desc[UR12][R60.64], R64 ;  /* 0x000000403c007986 */ /* 0x000fe2000c10150c */
[----:B------:R-:W-:Y:S02]  /*4c20*/  HMUL2 R27, R27, UR4.H0_H0 ;  /* 0x200000041b1b7c32 */ /* 0x000fe40008000000 */
[----:B------:R-:W-:Y:S02]  /*4c30*/  HMUL2 R18, R18, UR4.H0_H0 ;  /* 0x2000000412127c32 */ /* 0x000fe40008000000 */
[----:B------:R-:W-:Y:S01]  /*4c40*/  HMUL2 R19, R19, UR4.H0_H0 ;  /* 0x2000000413137c32 */ /* 0x000fe20008000000 */
[----:B----4-:R-:W-:Y:S01]  /*4c50*/  PRMT R63, R52, 0x7632, R63 ;  /* 0x00007632343f7816 */ /* 0x010fe2000000003f */
[----:B------:R-:W-:-:S02]  /*4c60*/  HMUL2 R20, R20, UR4.H0_H0 ;  /* 0x2000000414147c32 */ /* 0x000fc40008000000 */
[----:B------:R-:W-:Y:S02]  /*4c70*/  HMUL2 R21, R21, UR4.H0_H0 ;  /* 0x2000000415157c32 */ /* 0x000fe40008000000 */
[----:B--2---:R-:W-:-:S04]  /*4c80*/  IMAD.WIDE R58, R135, 0x2, R60 ;  /* 0x00000002873a7825 */ /* 0x004fc800078e023c */
[----:B------:R-:W-:Y:S02]  /*4c90*/  HMUL2 R22, R22, UR4.H0_H0 ;  /* 0x2000000416167c32 */ /* 0x000fe40008000000 */
[----:B------:R-:W-:Y:S01]  /*4ca0*/  HMUL2 R23, R23, UR4.H0_H0 ;  /* 0x2000000417177c32 */ /* 0x000fe20008000000 */
[----:B------:R-:W-:Y:S01]  /*4cb0*/  PRMT R0, R53, 0x7632, R0 ;  /* 0x0000763235007816 */ /* 0x000fe20000000000 */
[----:B------:R1:W-:Y:S01]  /*4cc0*/  STG.E.U16 desc[UR12][R58.64], R50 ;  /* 0x000000323a007986 */ /* 0x0003e2000c10150c */
[----:B------:R-:W-:Y:S02]  /*4cd0*/  HMUL2 R24, R24, UR4.H0_H0 ;  /* 0x2000000418187c32 */ /* 0x000fe40008000000 */
[----:B------:R-:W-:Y:S01]  /*4ce0*/  HMUL2 R25, R25, UR4.H0_H0 ;  /* 0x2000000419197c32 */ /* 0x000fe20008000000 */
[----:B------:R2:W-:Y:S01]  /*4cf0*/  STG.E.U16 desc[UR12][R60.64+0x10], R51 ;  /* 0x000010333c007986 */ /* 0x0005e2000c10150c */
[----:B------:R-:W-:Y:S02]  /*4d00*/  HMUL2 R16, R16, UR4.H0_H0 ;  /* 0x2000000410107c32 */ /* 0x000fe40008000000 */
[----:B------:R-:W-:Y:S01]  /*4d10*/  HMUL2 R17, R17, UR4.H0_H0 ;  /* 0x2000000411117c32 */ /* 0x000fe20008000000 */
[----:B------:R-:W-:Y:S01]  /*4d20*/  STG.E.U16 desc[UR12][R58.64+0x10], R62 ;  /* 0x0000103e3a007986 */ /* 0x000fe2000c10150c */
[----:B------:R-:W-:-:S02]  /*4d30*/  HMUL2 R14, R14, UR4.H0_H0 ;  /* 0x200000040e0e7c32 */ /* 0x000fc40008000000 */
[----:B------:R-:W-:Y:S01]  /*4d40*/  HMUL2 R15, R15, UR4.H0_H0 ;  /* 0x200000040f0f7c32 */ /* 0x000fe20008000000 */
[----:B------:R-:W-:Y:S01]  /*4d50*/  STG.E.U16 desc[UR12][R60.64+0x40], R52 ;  /* 0x000040343c007986 */ /* 0x000fe2000c10150c */
[----:B------:R-:W-:Y:S02]  /*4d60*/  HMUL2 R12, R12, UR4.H0_H0 ;  /* 0x200000040c0c7c32 */ /* 0x000fe40008000000 */
[----:B------:R-:W-:Y:S01]  /*4d70*/  HMUL2 R13, R13, UR4.H0_H0 ;  /* 0x200000040d0d7c32 */ /* 0x000fe20008000000 */
[----:B------:R-:W-:Y:S01]  /*4d80*/  STG.E.U16 desc[UR12][R58.64+0x40], R63 ;  /* 0x0000403f3a007986 */ /* 0x000fe2000c10150c */
[----:B------:R-:W-:Y:S02]  /*4d90*/  HMUL2 R10, R10, UR4.H0_H0 ;  /* 0x200000040a0a7c32 */ /* 0x000fe40008000000 */
[----:B------:R-:W-:Y:S01]  /*4da0*/  HMUL2 R11, R11, UR4.H0_H0 ;  /* 0x200000040b0b7c32 */ /* 0x000fe20008000000 */
[----:B------:R3:W-:Y:S01]  /*4db0*/  STG.E.U16 desc[UR12][R60.64+0x50], R53 ;  /* 0x000050353c007986 */ /* 0x0007e2000c10150c */
[----:B------:R-:W-:-:S02]  /*4dc0*/  HMUL2 R2, R2, UR4.H0_H0 ;  /* 0x2000000402027c32 */ /* 0x000fc40008000000 */
[----:B------:R-:W-:Y:S01]  /*4dd0*/  HMUL2 R3, R3, UR4.H0_H0 ;  /* 0x2000000403037c32 */ /* 0x000fe20008000000 */
[----:B------:R4:W-:Y:S01]  /*4de0*/  STG.E.U16 desc[UR12][R58.64+0x50], R0 ;  /* 0x000050003a007986 */ /* 0x0009e2000c10150c */
[----:B------:R-:W-:Y:S01]  /*4df0*/  HMUL2 R4, R4, UR4.H0_H0 ;  /* 0x2000000404047c32 */ /* 0x000fe20008000000 */
[----:B-1----:R-:W-:Y:S02]  /*4e00*/  PRMT R50, R54, 0x7632, R50 ;  /* 0x0000763236327816 */ /* 0x002fe40000000032 */
[----:B------:R1:W-:Y:S01]  /*4e10*/  STG.E.U16 desc[UR12][R60.64+0x80], R54 ;  /* 0x000080363c007986 */ /* 0x0003e2000c10150c */
[----:B------:R-:W-:Y:S01]  /*4e20*/  HMUL2 R5, R5, UR4.H0_H0 ;  /* 0x2000000405057c32 */ /* 0x000fe20008000000 */
[----:B--2---:R-:W-:Y:S02]  /*4e30*/  PRMT R51, R55, 0x7632, R51 ;  /* 0x0000763237337816 */ /* 0x004fe40000000033 */
[----:B------:R-:W-:Y:S01]  /*4e40*/  STG.E.U16 desc[UR12][R58.64+0x80], R50 ;  /* 0x000080323a007986 */ /* 0x000fe2000c10150c */
[----:B------:R-:W-:-:S02]  /*4e50*/  HMUL2 R6, R6, UR4.H0_H0 ;  /* 0x2000000406067c32 */ /* 0x000fc40008000000 */
[----:B------:R-:W-:Y:S01]  /*4e60*/  HMUL2 R7, R7, UR4.H0_H0 ;  /* 0x2000000407077c32 */ /* 0x000fe20008000000 */
[----:B------:R2:W-:Y:S01]  /*4e70*/  STG.E.U16 desc[UR12][R60.64+0x90], R55 ;  /* 0x000090373c007986 */ /* 0x0005e2000c10150c */
[----:B------:R-:W-:Y:S02]  /*4e80*/  HMUL2 R8, R8, UR4.H0_H0 ;  /* 0x2000000408087c32 */ /* 0x000fe40008000000 */
[----:B------:R-:W-:Y:S01]  /*4e90*/  HMUL2 R9, R9, UR4.H0_H0 ;  /* 0x2000000409097c32 */ /* 0x000fe20008000000 */
[----:B------:R5:W-:Y:S04]  /*4ea0*/  STG.E.U16 desc[UR12][R58.64+0x90], R51 ;  /* 0x000090333a007986 */ /* 0x000be8000c10150c */
[----:B------:R5:W-:Y:S01]  /*4eb0*/  STG.E.U16 desc[UR12][R60.64+0xc0], R56 ;  /* 0x0000c0383c007986 */ /* 0x000be2000c10150c */
[----:B---3--:R-:W-:-:S02]  /*4ec0*/  PRMT R53, R56, 0x7632, R53 ;  /* 0x0000763238357816 */ /* 0x008fc40000000035 */
[----:B----4-:R-:W-:-:S03]  /*4ed0*/  PRMT R0, R57, 0x7632, R0 ;  /* 0x0000763239007816 */ /* 0x010fc60000000000 */
[----:B------:R3:W-:Y:S01]  /*4ee0*/  STG.E.U16 desc[UR12][R58.64+0xc0], R53 ;  /* 0x0000c0353a007986 */ /* 0x0007e2000c10150c */
[----:B-1----:R-:W-:-:S03]  /*4ef0*/  PRMT R54, R48, 0x7610, R54 ;  /* 0x0000761030367816 */ /* 0x002fc60000000036 */
[----:B------:R-:W-:Y:S01]  /*4f00*/  STG.E.U16 desc[UR12][R60.64+0xd0], R57 ;  /* 0x0000d0393c007986 */ /* 0x000fe2000c10150c */
[----:B------:R-:W-:-:S03]  /*4f10*/  PRMT R48, R48, 0x7632, R48 ;  /* 0x0000763230307816 */ /* 0x000fc60000000030 */
[----:B------:R1:W-:Y:S01]  /*4f20*/  STG.E.U16 desc[UR12][R58.64+0xd0], R0 ;  /* 0x0000d0003a007986 */ /* 0x0003e2000c10150c */
[----:B--2---:R-:W-:Y:S01]  /*4f30*/  PRMT R55, R49, 0x7632, R55 ;  /* 0x0000763231377816 */ /* 0x004fe20000000037 */
[----:B-----5:R-:W-:Y:S01]  /*4f40*/  IMAD.WIDE R50, R135, 0x20, R60 ;  /* 0x0000002087327825 */ /* 0x020fe200078e023c */
[----:B------:R-:W-:-:S04]  /*4f50*/  PRMT R56, R46, 0x7632, R56 ;  /* 0x000076322e387816 */ /* 0x000fc80000000038 */
[----:B------:R2:W-:Y:S01]  /*4f60*/  STG.E.U16 desc[UR12][R50.64], R54 ;  /* 0x0000003632007986 */ /* 0x0005e2000c10150c */
[----:B---3--:R-:W-:-:S05]  /*4f70*/  IMAD.WIDE R52, R135, 0x2, R50 ;  /* 0x0000000287347825 */ /* 0x008fca00078e0232 */
[----:B------:R3:W-:Y:S01]  /*4f80*/  STG.E.U16 desc[UR12][R52.64], R48 ;  /* 0x0000003034007986 */ /* 0x0007e2000c10150c */
[----:B-1----:R-:W-:-:S03]  /*4f90*/  PRMT R0, R47, 0x7632, R0 ;  /* 0x000076322f007816 */ /* 0x002fc60000000000 */
[----:B------:R1:W-:Y:S04]  /*4fa0*/  STG.E.U16 desc[UR12][R50.64+0x10], R49 ;  /* 0x0000103132007986 */ /* 0x0003e8000c10150c */
[----:B------:R-:W-:Y:S04]  /*4fb0*/  STG.E.U16 desc[UR12][R52.64+0x10], R55 ;  /* 0x0000103734007986 */ /* 0x000fe8000c10150c */
[----:B------:R4:W-:Y:S01]  /*4fc0*/  STG.E.U16 desc[UR12][R50.64+0x40], R46 ;  /* 0x0000402e32007986 */ /* 0x0009e2000c10150c */
[----:B--2---:R-:W-:-:S03]  /*4fd0*/  PRMT R54, R42, 0x7610, R54 ;  /* 0x000076102a367816 */ /* 0x004fc60000000036 */
[----:B------:R-:W-:Y:S04]  /*4fe0*/  STG.E.U16 desc[UR12][R52.64+0x40], R56 ;  /* 0x0000403834007986 */ /* 0x000fe8000c10150c */
[----:B------:R2:W-:Y:S04]  /*4ff0*/  STG.E.U16 desc[UR12][R50.64+0x50], R47 ;  /* 0x0000502f32007986 */ /* 0x0005e8000c10150c */
[----:B------:R5:W-:Y:S01]  /*5000*/  STG.E.U16 desc[UR12][R52.64+0x50], R0 ;  /* 0x0000500034007986 */ /* 0x000be2000c10150c */
[----:B---3--:R-:W-:-:S03]  /*5010*/  PRMT R48, R44, 0x7632, R48 ;  /* 0x000076322c307816 */ /* 0x008fc60000000030 */
[----:B------:R-:W-:Y:S01]  /*5020*/  STG.E.U16 desc[UR12][R50.64+0x80], R44 ;  /* 0x0000802c32007986 */ /* 0x000fe2000c10150c */
[----:B-1----:R-:W-:-:S03]  /*5030*/  PRMT R49, R45, 0x7632, R49 ;  /* 0x000076322d317816 */ /* 0x002fc60000000031 */
[----:B------:R1:W-:Y:S04]  /*5040*/  STG.E.U16 desc[UR12][R52.64+0x80], R48 ;  /* 0x0000803034007986 */ /* 0x0003e8000c10150c */
[----:B------:R3:W-:Y:S01]  /*5050*/  STG.E.U16 desc[UR12][R50.64+0x90], R45 ;  /* 0x0000902d32007986 */ /* 0x0007e2000c10150c */
[----:B----4-:R-:W-:-:S03]  /*5060*/  PRMT R46, R34, 0x7610, R46 ;  /* 0x00007610222e7816 */ /* 0x010fc6000000002e */
[----:B------:R-:W-:Y:S01]  /*5070*/  STG.E.U16 desc[UR12][R52.64+0x90], R49 ;  /* 0x0000903134007986 */ /* 0x000fe2000c10150c */
[----:B------:R-:W-:-:S03]  /*5080*/  PRMT R34, R34, 0x7632, R34 ;  /* 0x0000763222227816 */ /* 0x000fc60000000022 */
[----:B------:R-:W-:Y:S01]  /*5090*/  STG.E.U16 desc[UR12][R50.64+0xc0], R54 ;  /* 0x0000c03632007986 */ /* 0x000fe2000c10150c */
[----:B--2---:R-:W-:Y:S02]  /*50a0*/  PRMT R47, R42, 0x7632, R47 ;  /* 0x000076322a2f7816 */ /* 0x004fe4000000002f */
[----:B-----5:R-:W-:-:S03]  /*50b0*/  PRMT R0, R43, 0x7632, R0 ;  /* 0x000076322b007816 */ /* 0x020fc60000000000 */
[----:B------:R2:W-:Y:S04]  /*50c0*/  STG.E.U16 desc[UR12][R52.64+0xc0], R47 ;  /* 0x0000c02f34007986 */ /* 0x0005e8000c10150c */
[----:B------:R4:W-:Y:S01]  /*50d0*/  STG.E.U16 desc[UR12][R50.64+0xd0], R43 ;  /* 0x0000d02b32007986 */ /* 0x0009e2000c10150c */
[----:B-1----:R-:W-:-:S03]  /*50e0*/  PRMT R48, R36, 0x7632, R48 ;  /* 0x0000763224307816 */ /* 0x002fc60000000030 */
[----:B------:R1:W-:Y:S01]  /*50f0*/  STG.E.U16 desc[UR12][R52.64+0xd0], R0 ;  /* 0x0000d00034007986 */ /* 0x0003e2000c10150c */
[----:B---3--:R-:W-:-:S05]  /*5100*/  IMAD.WIDE R44, R66, 0x2, R50 ;  /* 0x00000002422c7825 */ /* 0x008fca00078e0232 */
[----:B------:R-:W-:Y:S01]  /*5110*/  STG.E.U16 desc[UR12][R44.64], R46 ;  /* 0x0000002e2c007986 */ /* 0x000fe2000c10150c */
[----:B--2---:R-:W-:Y:S01]  /*5120*/  PRMT R47, R35, 0x7632, R47 ;  /* 0x00007632232f7816 */ /* 0x004fe2000000002f */
[----:B----4-:R-:W-:Y:S01]  /*5130*/  IMAD.WIDE R42, R135, 0x2, R44 ;  /* 0x00000002872a7825 */ /* 0x010fe200078e022c */
[----:B-1----:R-:W-:-:S04]  /*5140*/  PRMT R0, R37, 0x7632, R0 ;  /* 0x0000763225007816 */ /* 0x002fc80000000000 */
[----:B------:R1:W-:Y:S01]  /*5150*/  STG.E.U16 desc[UR12][R42.64], R34 ;  /* 0x000000222a007986 */ /* 0x0003e2000c10150c */
[----:B------:R-:W-:-:S03]  /*5160*/  IMAD.WIDE R50, R135, 0x40, R50 ;  /* 0x0000004087327825 */ /* 0x000fc600078e0232 */
[----:B------:R2:W-:Y:S04]  /*5170*/  STG.E.U16 desc[UR12][R44.64+0x10], R35 ;  /* 0x000010232c007986 */ /* 0x0005e8000c10150c */
[----:B------:R-:W-:Y:S04]  /*5180*/  STG.E.U16 desc[UR12][R42.64+0x10], R47 ;  /* 0x0000102f2a007986 */ /* 0x000fe8000c10150c */
[----:B------:R3:W-:Y:S04]  /*5190*/  STG.E.U16 desc[UR12][R44.64+0x40], R36 ;  /* 0x000040242c007986 */ /* 0x0007e8000c10150c */
[----:B------:R-:W-:Y:S04]  /*51a0*/  STG.E.U16 desc[UR12][R42.64+0x40], R48 ;  /* 0x000040302a007986 */ /* 0x000fe8000c10150c */
[----:B------:R4:W-:Y:S04]  /*51b0*/  STG.E.U16 desc[UR12][R44.64+0x50], R37 ;  /* 0x000050252c007986 */ /* 0x0009e8000c10150c */
[----:B------:R5:W-:Y:S01]  /*51c0*/  STG.E.U16 desc[UR12][R42.64+0x50], R0 ;  /* 0x000050002a007986 */ /* 0x000be2000c10150c */
[----:B-1----:R-:W-:-:S03]  /*51d0*/  PRMT R34, R38, 0x7632, R34 ;  /* 0x0000763226227816 */ /* 0x002fc60000000022 */
[----:B------:R1:W-:Y:S01]  /*51e0*/  STG.E.U16 desc[UR12][R44.64+0x80], R38 ;  /* 0x000080262c007986 */ /* 0x0003e2000c10150c */
[----:B--2---:R-:W-:-:S03]  /*51f0*/  PRMT R35, R39, 0x7632, R35 ;  /* 0x0000763227237816 */ /* 0x004fc60000000023 */
[----:B------:R-:W-:Y:S04]  /*5200*/  STG.E.U16 desc[UR12][R42.64+0x80], R34 ;  /* 0x000080222a007986 */ /* 0x000fe8000c10150c */
[----:B------:R-:W-:Y:S01]  /*5210*/  STG.E.U16 desc[UR12][R44.64+0x90], R39 ;  /* 0x000090272c007986 */ /* 0x000fe2000c10150c */
[----:B---3--:R-:W-:-:S03]  /*5220*/  PRMT R36, R40, 0x7632, R36 ;  /* 0x0000763228247816 */ /* 0x008fc60000000024 */
[----:B------:R2:W-:Y:S04]  /*5230*/  STG.E.U16 desc[UR12][R42.64+0x90], R35 ;  /* 0x000090232a007986 */ /* 0x0005e8000c10150c */
[----:B------:R-:W-:Y:S01]  /*5240*/  STG.E.U16 desc[UR12][R44.64+0xc0], R40 ;  /* 0x0000c0282c007986 */ /* 0x000fe2000c10150c */
[----:B----4-:R-:W-:-:S03]  /*5250*/  PRMT R37, R32, 0x7610, R37 ;  /* 0x0000761020257816 */ /* 0x010fc60000000025 */
[----:B------:R3:W-:Y:S01]  /*5260*/  STG.E.U16 desc[UR12][R42.64+0xc0], R36 ;  /* 0x0000c0242a007986 */ /* 0x0007e2000c10150c */
[----:B------:R-:W-:Y:S02]  /*5270*/  PRMT R32, R32, 0x7632, R32 ;  /* 0x0000763220207816 */ /* 0x000fe40000000020 */
[----:B-----5:R-:W-:Y:S01]  /*5280*/  PRMT R0, R41, 0x7632, R0 ;  /* 0x0000763229007816 */ /* 0x020fe20000000000 */
[----:B------:R-:W-:Y:S01]  /*5290*/  STG.E.U16 desc[UR12][R44.64+0xd0], R41 ;  /* 0x0000d0292c007986 */ /* 0x000fe2000c10150c */
[----:B-1----:R-:W-:-:S03]  /*52a0*/  PRMT R38, R30, 0x7632, R38 ;  /* 0x000076321e267816 */ /* 0x002fc60000000026 */
[----:B------:R1:W-:Y:S04]  /*52b0*/  STG.E.U16 desc[UR12][R42.64+0xd0], R0 ;  /* 0x0000d0002a007986 */ /* 0x0003e8000c10150c */
[----:B------:R-:W-:Y:S01]  /*52c0*/  STG.E.U16 desc[UR12][R50.64], R37 ;  /* 0x0000002532007986 */ /* 0x000fe2000c10150c */
[----:B--2---:R-:W-:-:S05]  /*52d0*/  IMAD.WIDE R34, R135, 0x2, R50 ;  /* 0x0000000287227825 */ /* 0x004fca00078e0232 */
[----:B------:R2:W-:Y:S01]  /*52e0*/  STG.E.U16 desc[UR12][R34.64], R32 ;  /* 0x0000002022007986 */ /* 0x0005e2000c10150c */
[----:B---3--:R-:W-:-:S03]  /*52f0*/  PRMT R36, R33, 0x7632, R36 ;  /* 0x0000763221247816 */ /* 0x008fc60000000024 */
[----:B------:R3:W-:Y:S04]  /*5300*/  STG.E.U16 desc[UR12][R50.64+0x10], R33 ;  /* 0x0000102132007986 */ /* 0x0007e8000c10150c */
[----:B------:R4:W-:Y:S01]  /*5310*/  STG.E.U16 desc[UR12][R34.64+0x10], R36 ;  /* 0x0000102422007986 */ /* 0x0009e2000c10150c */
[----:B-1----:R-:W-:-:S03]  /*5320*/  PRMT R0, R31, 0x7632, R0 ;  /* 0x000076321f007816 */ /* 0x002fc60000000000 */
[----:B------:R1:W-:Y:S04]  /*5330*/  STG.E.U16 desc[UR12][R50.64+0x40], R30 ;  /* 0x0000401e32007986 */ /* 0x0003e8000c10150c */
[----:B------:R-:W-:Y:S04]  /*5340*/  STG.E.U16 desc[UR12][R34.64+0x40], R38 ;  /* 0x0000402622007986 */ /* 0x000fe8000c10150c */
[----:B------:R5:W-:Y:S04]  /*5350*/  STG.E.U16 desc[UR12][R50.64+0x50], R31 ;  /* 0x0000501f32007986 */ /* 0x000be8000c10150c */
[----:B------:R5:W-:Y:S01]  /*5360*/  STG.E.U16 desc[UR12][R34.64+0x50], R0 ;  /* 0x0000500022007986 */ /* 0x000be2000c10150c */
[----:B--2---:R-:W-:-:S03]  /*5370*/  PRMT R32, R28, 0x7632, R32 ;  /* 0x000076321c207816 */ /* 0x004fc60000000020 */
[----:B------:R-:W-:Y:S01]  /*5380*/  STG.E.U16 desc[UR12][R50.64+0x80], R28 ;  /* 0x0000801c32007986 */ /* 0x000fe2000c10150c */
[----:B---3--:R-:W-:-:S03]  /*5390*/  PRMT R33, R29, 0x7632, R33 ;  /* 0x000076321d217816 */ /* 0x008fc60000000021 */
[----:B------:R2:W-:Y:S01]  /*53a0*/  STG.E.U16 desc[UR12][R34.64+0x80], R32 ;  /* 0x0000802022007986 */ /* 0x0005e2000c10150c */
[----:B----4-:R-:W-:-:S03]  /*53b0*/  PRMT R36, R26, 0x7610, R36 ;  /* 0x000076101a247816 */ /* 0x010fc60000000024 */
[----:B------:R3:W-:Y:S01]  /*53c0*/  STG.E.U16 desc[UR12][R50.64+0x90], R29 ;  /* 0x0000901d32007986 */ /* 0x0007e2000c10150c */
[----:B-1----:R-:W-:-:S03]  /*53d0*/  PRMT R30, R18, 0x7610, R30 ;  /* 0x00007610121e7816 */ /* 0x002fc6000000001e */
[----:B------:R-:W-:Y:S01]  /*53e0*/  STG.E.U16 desc[UR12][R34.64+0x90], R33 ;  /* 0x0000902122007986 */ /* 0x000fe2000c10150c */
[----:B------:R-:W-:-:S03]  /*53f0*/  PRMT R18, R18, 0x7632, R18 ;  /* 0x0000763212127816 */ /* 0x000fc60000000012 */
[----:B------:R-:W-:Y:S01]  /*5400*/  STG.E.U16 desc[UR12][R50.64+0xc0], R36 ;  /* 0x0000c02432007986 */ /* 0x000fe2000c10150c */
[----:B-----5:R-:W-:Y:S02]  /*5410*/  PRMT R31, R26, 0x7632, R31 ;  /* 0x000076321a1f7816 */ /* 0x020fe4000000001f */
[----:B------:R-:W-:-:S03]  /*5420*/  PRMT R0, R27, 0x7632, R0 ;  /* 0x000076321b007816 */ /* 0x000fc60000000000 */
[----:B------:R1:W-:Y:S04]  /*5430*/  STG.E.U16 desc[UR12][R34.64+0xc0], R31 ;  /* 0x0000c01f22007986 */ /* 0x0003e8000c10150c */
[----:B------:R4:W-:Y:S01]  /*5440*/  STG.E.U16 desc[UR12][R50.64+0xd0], R27 ;  /* 0x0000d01b32007986 */ /* 0x0009e2000c10150c */
[----:B--2---:R-:W-:-:S03]  /*5450*/  PRMT R32, R20, 0x7632, R32 ;  /* 0x0000763214207816 */ /* 0x004fc60000000020 */
[----:B------:R2:W-:Y:S01]  /*5460*/  STG.E.U16 desc[UR12][R34.64+0xd0], R0 ;  /* 0x0000d00022007986 */ /* 0x0005e2000c10150c */
[----:B---3--:R-:W-:-:S05]  /*5470*/  IMAD.WIDE R28, R66, 0x2, R50 ;  /* 0x00000002421c7825 */ /* 0x008fca00078e0232 */
[----:B------:R-:W-:Y:S01]  /*5480*/  STG.E.U16 desc[UR12][R28.64], R30 ;  /* 0x0000001e1c007986 */ /* 0x000fe2000c10150c */
[----:B-1----:R-:W-:Y:S01]  /*5490*/  PRMT R31, R19, 0x7632, R31 ;  /* 0x00007632131f7816 */ /* 0x002fe2000000001f */
[----:B----4-:R-:W-:Y:S01]  /*54a0*/  IMAD.WIDE R26, R135, 0x2, R28 ;  /* 0x00000002871a7825 */ /* 0x010fe200078e021c */
[----:B--2---:R-:W-:-:S04]  /*54b0*/  PRMT R0, R21, 0x7632, R0 ;  /* 0x0000763215007816 */ /* 0x004fc80000000000 */
[----:B------:R1:W-:Y:S01]  /*54c0*/  STG.E.U16 desc[UR12][R26.64], R18 ;  /* 0x000000121a007986 */ /* 0x0003e2000c10150c */
[----:B------:R-:W-:-:S03]  /*54d0*/  IMAD.WIDE R50, R135, 0x40, R50 ;  /* 0x0000004087327825 */ /* 0x000fc600078e0232 */
[----:B------:R2:W-:Y:S01]  /*54e0*/  STG.E.U16 desc[UR12][R28.64+0x10], R19 ;  /* 0x000010131c007986 */ /* 0x0005e2000c10150c */
[----:B------:R-:W-:-:S03]  /*54f0*/  IMAD.WIDE R66, R66, 0x2, R50 ;  /* 0x0000000242427825 */ /* 0x000fc600078e0232 */
        /* <DEDUP_REMOVED lines=17> */
[----:B------:R4:W-:Y:S01]  /*5610*/  STG.E.U16 desc[UR12][R28.64+0xd0], R25 ;  /* 0x0000d0191c007986 */ /* 0x0009e2000c10150c */
[----:B-1----:R-:W-:-:S03]  /*5620*/  PRMT R22, R14, 0x7632, R22 ;  /* 0x000076320e167816 */ /* 0x002fc60000000016 */
[----:B------:R1:W-:Y:S04]  /*5630*/  STG.E.U16 desc[UR12][R26.64+0xd0], R0 ;  /* 0x0000d0001a007986 */ /* 0x0003e8000c10150c */
[----:B------:R-:W-:Y:S01]  /*5640*/  STG.E.U16 desc[UR12][R50.64], R21 ;  /* 0x0000001532007986 */ /* 0x000fe2000c10150c */
[----:B--2---:R-:W-:-:S05]  /*5650*/  IMAD.WIDE R18, R135, 0x2, R50 ;  /* 0x0000000287127825 */ /* 0x004fca00078e0232 */
[----:B------:R2:W-:Y:S01]  /*5660*/  STG.E.U16 desc[UR12][R18.64], R16 ;  /* 0x0000001012007986 */ /* 0x0005e2000c10150c */
[----:B---3--:R-:W-:-:S03]  /*5670*/  PRMT R20, R17, 0x7632, R20 ;  /* 0x0000763211147816 */ /* 0x008fc60000000014 */
[----:B------:R-:W-:Y:S01]  /*5680*/  STG.E.U16 desc[UR12][R50.64+0x10], R17 ;  /* 0x0000101132007986 */ /* 0x000fe2000c10150c */
[----:B----4-:R-:W-:-:S03]  /*5690*/  PRMT R25, R10, 0x7610, R25 ;  /* 0x000076100a197816 */ /* 0x010fc60000000019 */
[----:B------:R-:W-:Y:S01]  /*56a0*/  STG.E.U16 desc[UR12][R18.64+0x10], R20 ;  /* 0x0000101412007986 */ /* 0x000fe2000c10150c */
[----:B------:R-:W-:Y:S02]  /*56b0*/  PRMT R10, R10, 0x7632, R10 ;  /* 0x000076320a0a7816 */ /* 0x000fe4000000000a */
[----:B-1----:R-:W-:Y:S01]  /*56c0*/  PRMT R0, R15, 0x7632, R0 ;  /* 0x000076320f007816 */ /* 0x002fe20000000000 */
[----:B------:R1:W-:Y:S04]  /*56d0*/  STG.E.U16 desc[UR12][R50.64+0x40], R14 ;  /* 0x0000400e32007986 */ /* 0x0003e8000c10150c */
[----:B------:R-:W-:Y:S04]  /*56e0*/  STG.E.U16 desc[UR12][R18.64+0x40], R22 ;  /* 0x0000401612007986 */ /* 0x000fe8000c10150c */
[----:B------:R-:W-:Y:S04]  /*56f0*/  STG.E.U16 desc[UR12][R50.64+0x50], R15 ;  /* 0x0000500f32007986 */ /* 0x000fe8000c10150c */
[----:B------:R3:W-:Y:S01]  /*5700*/  STG.E.U16 desc[UR12][R18.64+0x50], R0 ;  /* 0x0000500012007986 */ /* 0x0007e2000c10150c */
[----:B--2---:R-:W-:-:S03]  /*5710*/  PRMT R16, R12, 0x7632, R16 ;  /* 0x000076320c107816 */ /* 0x004fc60000000010 */
[----:B------:R2:W-:Y:S04]  /*5720*/  STG.E.U16 desc[UR12][R50.64+0x80], R12 ;  /* 0x0000800c32007986 */ /* 0x0005e8000c10150c */
[----:B------:R-:W-:Y:S04]  /*5730*/  STG.E.U16 desc[UR12][R18.64+0x80], R16 ;  /* 0x0000801012007986 */ /* 0x000fe8000c10150c */
[----:B------:R-:W-:Y:S01]  /*5740*/  STG.E.U16 desc[UR12][R50.64+0x90], R13 ;  /* 0x0000900d32007986 */ /* 0x000fe2000c10150c */
[----:B-1----:R-:W-:-:S05]  /*5750*/  PRMT R14, R13, 0x7632, R14 ;  /* 0x000076320d0e7816 */ /* 0x002fca000000000e */
[----:B------:R1:W-:Y:S04]  /*5760*/  STG.E.U16 desc[UR12][R18.64+0x90], R14 ;  /* 0x0000900e12007986 */ /* 0x0003e8000c10150c */
[----:B------:R-:W-:Y:S01]  /*5770*/  STG.E.U16 desc[UR12][R50.64+0xc0], R25 ;  /* 0x0000c01932007986 */ /* 0x000fe2000c10150c */
[----:B---3--:R-:W-:-:S03]  /*5780*/  PRMT R0, R11, 0x7632, R0 ;  /* 0x000076320b007816 */ /* 0x008fc60000000000 */
[----:B------:R3:W-:Y:S01]  /*5790*/  STG.E.U16 desc[UR12][R18.64+0xc0], R10 ;  /* 0x0000c00a12007986 */ /* 0x0007e2000c10150c */
[----:B--2---:R-:W-:-:S03]  /*57a0*/  PRMT R12, R2, 0x7632, R12 ;  /* 0x00007632020c7816 */ /* 0x004fc6000000000c */
[----:B------:R2:W-:Y:S04]  /*57b0*/  STG.E.U16 desc[UR12][R50.64+0xd0], R11 ;  /* 0x0000d00b32007986 */ /* 0x0005e8000c10150c */
[----:B------:R4:W-:Y:S04]  /*57c0*/  STG.E.U16 desc[UR12][R18.64+0xd0], R0 ;  /* 0x0000d00012007986 */ /* 0x0009e8000c10150c */
[----:B------:R5:W-:Y:S01]  /*57d0*/  STG.E.U16 desc[UR12][R66.64], R2 ;  /* 0x0000000242007986 */ /* 0x000be2000c10150c */
[----:B-1----:R-:W-:-:S05]  /*57e0*/  IMAD.WIDE R14, R135, 0x2, R66 ;  /* 0x00000002870e7825 */ /* 0x002fca00078e0242 */
[----:B------:R-:W-:Y:S01]  /*57f0*/  STG.E.U16 desc[UR12][R14.64], R12 ;  /* 0x0000000c0e007986 */ /* 0x000fe2000c10150c */
[----:B---3--:R-:W-:-:S03]  /*5800*/  PRMT R10, R3, 0x7632, R10 ;  /* 0x00007632030a7816 */ /* 0x008fc6000000000a */
[----:B------:R1:W-:Y:S01]  /*5810*/  STG.E.U16 desc[UR12][R66.64+0x10], R3 ;  /* 0x0000100342007986 */ /* 0x0003e2000c10150c */
[----:B--2---:R-:W-:-:S03]  /*5820*/  PRMT R11, R4, 0x7632, R11 ;  /* 0x00007632040b7816 */ /* 0x004fc6000000000b */
[----:B------:R-:W-:Y:S01]  /*5830*/  STG.E.U16 desc[UR12][R14.64+0x10], R10 ;  /* 0x0000100a0e007986 */ /* 0x000fe2000c10150c */
[----:B----4-:R-:W-:-:S03]  /*5840*/  PRMT R0, R5, 0x7632, R0 ;  /* 0x0000763205007816 */ /* 0x010fc60000000000 */
[----:B------:R2:W-:Y:S01]  /*5850*/  STG.E.U16 desc[UR12][R66.64+0x40], R4 ;  /* 0x0000400442007986 */ /* 0x0005e2000c10150c */
[----:B-----5:R-:W-:-:S03]  /*5860*/  PRMT R2, R6, 0x7632, R2 ;  /* 0x0000763206027816 */ /* 0x020fc60000000002 */
[----:B------:R-:W-:Y:S04]  /*5870*/  STG.E.U16 desc[UR12][R14.64+0x40], R11 ;  /* 0x0000400b0e007986 */ /* 0x000fe8000c10150c */
[----:B------:R-:W-:Y:S04]  /*5880*/  STG.E.U16 desc[UR12][R66.64+0x50], R5 ;  /* 0x0000500542007986 */ /* 0x000fe8000c10150c */
[----:B------:R3:W-:Y:S04]  /*5890*/  STG.E.U16 desc[UR12][R14.64+0x50], R0 ;  /* 0x000050000e007986 */ /* 0x0007e8000c10150c */
[----:B------:R-:W-:Y:S01]  /*58a0*/  STG.E.U16 desc[UR12][R66.64+0x80], R6 ;  /* 0x0000800642007986 */ /* 0x000fe2000c10150c */
[----:B-1----:R-:W-:-:S03]  /*58b0*/  PRMT R3, R7, 0x7632, R3 ;  /* 0x0000763207037816 */ /* 0x002fc60000000003 */
[----:B------:R-:W-:Y:S04]  /*58c0*/  STG.E.U16 desc[UR12][R14.64+0x80], R2 ;  /* 0x000080020e007986 */ /* 0x000fe8000c10150c */
[----:B------:R-:W-:Y:S01]  /*58d0*/  STG.E.U16 desc[UR12][R66.64+0x90], R7 ;  /* 0x0000900742007986 */ /* 0x000fe2000c10150c */
[----:B--2---:R-:W-:-:S03]  /*58e0*/  PRMT R4, R8, 0x7632, R4 ;  /* 0x0000763208047816 */ /* 0x004fc60000000004 */
[----:B------:R-:W-:Y:S04]  /*58f0*/  STG.E.U16 desc[UR12][R14.64+0x90], R3 ;  /* 0x000090030e007986 */ /* 0x000fe8000c10150c */
[----:B------:R-:W-:Y:S04]  /*5900*/  STG.E.U16 desc[UR12][R66.64+0xc0], R8 ;  /* 0x0000c00842007986 */ /* 0x000fe8000c10150c */
[----:B------:R-:W-:Y:S01]  /*5910*/  STG.E.U16 desc[UR12][R14.64+0xc0], R4 ;  /* 0x0000c0040e007986 */ /* 0x000fe2000c10150c */
[----:B---3--:R-:W-:-:S03]  /*5920*/  PRMT R0, R9, 0x7632, R0 ;  /* 0x0000763209007816 */ /* 0x008fc60000000000 */
[----:B------:R-:W-:Y:S04]  /*5930*/  STG.E.U16 desc[UR12][R66.64+0xd0], R9 ;  /* 0x0000d00942007986 */ /* 0x000fe8000c10150c */
[----:B------:R-:W-:Y:S01]  /*5940*/  STG.E.U16 desc[UR12][R14.64+0xd0], R0 ;  /* 0x0000d0000e007986 */ /* 0x000fe2000c10150c */
[----:B------:R-:W-:Y:S05]  /*5950*/  EXIT ;  /* 0x000000000000794d */ /* 0x000fea0003800000 */
.L_x_4:
        /* <DEDUP_REMOVED lines=10> */
.L_x_5:


//--------------------- .nv.shared._ZN3cub18CUB_300001_SM_10006detail11EmptyKernelIvEEvv --------------------------
	.section	.nv.shared._ZN3cub18CUB_300001_SM_10006detail11EmptyKernelIvEEvv,"aw",@nobits
	.sectionflags	@""
	.align	16
	.zero		1024


//--------------------- .nv.shared.reserved.0     --------------------------
	.section	.nv.shared.reserved.0,"aw",@nobits
	.weak		__nv_reservedSMEM_offset_0_alias
	.size		__nv_reservedSMEM_offset_0_alias, 0, 64
	.other		__nv_reservedSMEM_offset_0_alias,@"STO_CUDA_RESERVED_SHARED STV_DEFAULT"
__nv_reservedSMEM_offset_0_alias:
	.zero		0
	.zero		64


//--------------------- .nv.global                --------------------------
	.section	.nv.global,"aw",@nobits
.nv.global:
	.type		_ZN34_INTERNAL_6025bb92_4_k_cu_6d8f45b86thrust24THRUST_300001_SM_1000_NS12placeholders2_9E,@object
	.size		_ZN34_INTERNAL_6025bb92_4_k_cu_6d8f45b86thrust24THRUST_300001_SM_1000_NS12placeholders2_9E,(_ZN34_INTERNAL_6025bb92_4_k_cu_6d8f45b84cuda3std3__436_GLOBAL__N__6025bb92_4_k_cu_6d8f45b86ignoreE - _ZN34_INTERNAL_6025bb92_4_k_cu_6d8f45b86thrust24THRUST_300001_SM_1000_NS12placeholders2_9E)
_ZN34_INTERNAL_6025bb92_4_k_cu_6d8f45b86thrust24THRUST_300001_SM_1000_NS12placeholders2_9E:
	.zero		1
	.type		_ZN34_INTERNAL_6025bb92_4_k_cu_6d8f45b84cuda3std3__436_GLOBAL__N__6025bb92_4_k_cu_6d8f45b86ignoreE,@object
	.size		_ZN34_INTERNAL_6025bb92_4_k_cu_6d8f45b84cuda3std3__436_GLOBAL__N__6025bb92_4_k_cu_6d8f45b86ignoreE,(_ZN34_INTERNAL_6025bb92_4_k_cu_6d8f45b84cuda3std6ranges3__45__cpo4dataE - _ZN34_INTERNAL_6025bb92_4_k_cu_6d8f45b84cuda3std3__436_GLOBAL__N__6025bb92_4_k_cu_6d8f45b86ignoreE)
_ZN34_INTERNAL_6025bb92_4_k_cu_6d8f45b84cuda3std3__436_GLOBAL__N__6025bb92_4_k_cu_6d8f45b86ignoreE:
	.zero		1
	.type		_ZN34_INTERNAL_6025bb92_4_k_cu_6d8f45b84cuda3std6ranges3__45__cpo4dataE,@object
	.size		_ZN34_INTERNAL_6025bb92_4_k_cu_6d8f45b84cuda3std6ranges3__45__cpo4dataE,(_ZN34_INTERNAL_6025bb92_4_k_cu_6d8f45b86thrust24THRUST_300001_SM_1000_NS12placeholders2_1E - _ZN34_INTERNAL_6025bb92_4_k_cu_6d8f45b84cuda3std6ranges3__45__cpo4dataE)
_ZN34_INTERNAL_6025bb92_4_k_cu_6d8f45b84cuda3std6ranges3__45__cpo4dataE:
	.zero		1
	.type		_ZN34_INTERNAL_6025bb92_4_k_cu_6d8f45b86thrust24THRUST_300001_SM_1000_NS12placeholders2_1E,@object
	.size		_ZN34_INTERNAL_6025bb92_4_k_cu_6d8f45b86thrust24THRUST_300001_SM_1000_NS12placeholders2_1E,(_ZN34_INTERNAL_6025bb92_4_k_cu_6d8f45b84cuda3std3__45__cpo5beginE - _ZN34_INTERNAL_6025bb92_4_k_cu_6d8f45b86thrust24THRUST_300001_SM_1000_NS12placeholders2_1E)
_ZN34_INTERNAL_6025bb92_4_k_cu_6d8f45b86thrust24THRUST_300001_SM_1000_NS12placeholders2_1E:
	.zero		1
	.type		_ZN34_INTERNAL_6025bb92_4_k_cu_6d8f45b84cuda3std3__45__cpo5beginE,@object
	.size		_ZN34_INTERNAL_6025bb92_4_k_cu_6d8f45b84cuda3std3__45__cpo5beginE,(_ZN34_INTERNAL_6025bb92_4_k_cu_6d8f45b84cuda3std6ranges3__45__cpo5beginE - _ZN34_INTERNAL_6025bb92_4_k_cu_6d8f45b84cuda3std3__45__cpo5beginE)
_ZN34_INTERNAL_6025bb92_4_k_cu_6d8f45b84cuda3std3__45__cpo5beginE:
	.zero		1
	.type		_ZN34_INTERNAL_6025bb92_4_k_cu_6d8f45b84cuda3std6ranges3__45__cpo5beginE,@object
	.size		_ZN34_INTERNAL_6025bb92_4_k_cu_6d8f45b84cuda3std6ranges3__45__cpo5beginE,(_ZN34_INTERNAL_6025bb92_4_k_cu_6d8f45b84cute1_E - _ZN34_INTERNAL_6025bb92_4_k_cu_6d8f45b84cuda3std6ranges3__45__cpo5beginE)
_ZN34_INTERNAL_6025bb92_4_k_cu_6d8f45b84cuda3std6ranges3__45__cpo5beginE:
	.zero		1
	.type		_ZN34_INTERNAL_6025bb92_4_k_cu_6d8f45b84cute1_E,@object
	.size		_ZN34_INTERNAL_6025bb92_4_k_cu_6d8f45b84cute1_E,(_ZN34_INTERNAL_6025bb92_4_k_cu_6d8f45b84cuda3std3__47nulloptE - _ZN34_INTERNAL_6025bb92_4_k_cu_6d8f45b84cute1_E)
_ZN34_INTERNAL_6025bb92_4_k_cu_6d8f45b84cute1_E:
	.zero		1
	.type		_ZN34_INTERNAL_6025bb92_4_k_cu_6d8f45b84cuda3std3__47nulloptE,@object
	.size		_ZN34_INTERNAL_6025bb92_4_k_cu_6d8f45b84cuda3std3__47nulloptE,(_ZN34_INTERNAL_6025bb92_4_k_cu_6d8f45b84cuda3std6ranges3__45__cpo8distanceE - _ZN34_INTERNAL_6025bb92_4_k_cu_6d8f45b84cuda3std3__47nulloptE)
_ZN34_INTERNAL_6025bb92_4_k_cu_6d8f45b84cuda3std3__47nulloptE:
	.zero		1
	.type		_ZN34_INTERNAL_6025bb92_4_k_cu_6d8f45b84cuda3std6ranges3__45__cpo8distanceE,@object
	.size		_ZN34_INTERNAL_6025bb92_4_k_cu_6d8f45b84cuda3std6ranges3__45__cpo8distanceE,(_ZN34_INTERNAL_6025bb92_4_k_cu_6d8f45b86thrust24THRUST_300001_SM_1000_NS12placeholders2_5E - _ZN34_INTERNAL_6025bb92_4_k_cu_6d8f45b84cuda3std6ranges3__45__cpo8distanceE)
_ZN34_INTERNAL_6025bb92_4_k_cu_6d8f45b84cuda3std6ranges3__45__cpo8distanceE:
	.zero		1
	.type		_ZN34_INTERNAL_6025bb92_4_k_cu_6d8f45b86thrust24THRUST_300001_SM_1000_NS12placeholders2_5E,@object
	.size		_ZN34_INTERNAL_6025bb92_4_k_cu_6d8f45b86thrust24THRUST_300001_SM_1000_NS12placeholders2_5E,(_ZN34_INTERNAL_6025bb92_4_k_cu_6d8f45b84cuda3std3__45__cpo6rbeginE - _ZN34_INTERNAL_6025bb92_4_k_cu_6d8f45b86thrust24THRUST_300001_SM_1000_NS12placeholders2_5E)
_ZN34_INTERNAL_6025bb92_4_k_cu_6d8f45b86thrust24THRUST_300001_SM_1000_NS12placeholders2_5E:
	.zero		1
	.type		_ZN34_INTERNAL_6025bb92_4_k_cu_6d8f45b84cuda3std3__45__cpo6rbeginE,@object
	.size		_ZN34_INTERNAL_6025bb92_4_k_cu_6d8f45b84cuda3std3__45__cpo6rbeginE,(_ZN34_INTERNAL_6025bb92_4_k_cu_6d8f45b84cuda3std6ranges3__45__cpo7advanceE - _ZN34_INTERNAL_6025bb92_4_k_cu_6d8f45b84cuda3std3__45__cpo6rbeginE)
_ZN34_INTERNAL_6025bb92_4_k_cu_6d8f45b84cuda3std3__45__cpo6rbeginE:
	.zero		1
	.type		_ZN34_INTERNAL_6025bb92_4_k_cu_6d8f45b84cuda3std6ranges3__45__cpo7advanceE,@object
	.size		_ZN34_INTERNAL_6025bb92_4_k_cu_6d8f45b84cuda3std6ranges3__45__cpo7advanceE,(_ZN34_INTERNAL_6025bb92_4_k_cu_6d8f45b86thrust24THRUST_300001_SM_1000_NS3seqE - _ZN34_INTERNAL_6025bb92_4_k_cu_6d8f45b84cuda3std6ranges3__45__cpo7advanceE)
_ZN34_INTERNAL_6025bb92_4_k_cu_6d8f45b84cuda3std6ranges3__45__cpo7advanceE:
	.zero		1
	.type		_ZN34_INTERNAL_6025bb92_4_k_cu_6d8f45b86thrust24THRUST_300001_SM_1000_NS3seqE,@object
	.size		_ZN34_INTERNAL_6025bb92_4_k_cu_6d8f45b86thrust24THRUST_300001_SM_1000_NS3seqE,(_ZN34_INTERNAL_6025bb92_4_k_cu_6d8f45b84cuda3std3__48in_placeE - _ZN34_INTERNAL_6025bb92_4_k_cu_6d8f45b86thrust24THRUST_300001_SM_1000_NS3seqE)
_ZN34_INTERNAL_6025bb92_4_k_cu_6d8f45b86thrust24THRUST_300001_SM_1000_NS3seqE:
	.zero		1
	.type		_ZN34_INTERNAL_6025bb92_4_k_cu_6d8f45b84cuda3std3__48in_placeE,@object
	.size		_ZN34_INTERNAL_6025bb92_4_k_cu_6d8f45b84cuda3std3__48in_placeE,(_ZN34_INTERNAL_6025bb92_4_k_cu_6d8f45b84cuda3std6ranges3__45__cpo4sizeE - _ZN34_INTERNAL_6025bb92_4_k_cu_6d8f45b84cuda3std3__48in_placeE)
_ZN34_INTERNAL_6025bb92_4_k_cu_6d8f45b84cuda3std3__48in_placeE:
	.zero		1
	.type		_ZN34_INTERNAL_6025bb92_4_k_cu_6d8f45b84cuda3std6ranges3__45__cpo4sizeE,@object
	.size		_ZN34_INTERNAL_6025bb92_4_k_cu_6d8f45b84cuda3std6ranges3__45__cpo4sizeE,(_ZN34_INTERNAL_6025bb92_4_k_cu_6d8f45b86thrust24THRUST_300001_SM_1000_NS12placeholders2_3E - _ZN34_INTERNAL_6025bb92_4_k_cu_6d8f45b84cuda3std6ranges3__45__cpo4sizeE)
_ZN34_INTERNAL_6025bb92_4_k_cu_6d8f45b84cuda3std6ranges3__45__cpo4sizeE:
	.zero		1
	.type		_ZN34_INTERNAL_6025bb92_4_k_cu_6d8f45b86thrust24THRUST_300001_SM_1000_NS12placeholders2_3E,@object
	.size		_ZN34_INTERNAL_6025bb92_4_k_cu_6d8f45b86thrust24THRUST_300001_SM_1000_NS12placeholders2_3E,(_ZN34_INTERNAL_6025bb92_4_k_cu_6d8f45b84cuda3std3__45__cpo6cbeginE - _ZN34_INTERNAL_6025bb92_4_k_cu_6d8f45b86thrust24THRUST_300001_SM_1000_NS12placeholders2_3E)
_ZN34_INTERNAL_6025bb92_4_k_cu_6d8f45b86thrust24THRUST_300001_SM_1000_NS12placeholders2_3E:
	.zero		1
	.type		_ZN34_INTERNAL_6025bb92_4_k_cu_6d8f45b84cuda3std3__45__cpo6cbeginE,@object
	.size		_ZN34_INTERNAL_6025bb92_4_k_cu_6d8f45b84cuda3std3__45__cpo6cbeginE,(_ZN34_INTERNAL_6025bb92_4_k_cu_6d8f45b84cuda3std6ranges3__45__cpo6cbeginE - _ZN34_INTERNAL_6025bb92_4_k_cu_6d8f45b84cuda3std3__45__cpo6cbeginE)
_ZN34_INTERNAL_6025bb92_4_k_cu_6d8f45b84cuda3std3__45__cpo6cbeginE:
	.zero		1
	.type		_ZN34_INTERNAL_6025bb92_4_k_cu_6d8f45b84cuda3std6ranges3__45__cpo6cbeginE,@object
	.size		_ZN34_INTERNAL_6025bb92_4_k_cu_6d8f45b84cuda3std6ranges3__45__cpo6cbeginE,(_ZN34_INTERNAL_6025bb92_4_k_cu_6d8f45b86thrust24THRUST_300001_SM_1000_NS12placeholders2_7E - _ZN34_INTERNAL_6025bb92_4_k_cu_6d8f45b84cuda3std6ranges3__45__cpo6cbeginE)
_ZN34_INTERNAL_6025bb92_4_k_cu_6d8f45b84cuda3std6ranges3__45__cpo6cbeginE:
	.zero		1
	.type		_ZN34_INTERNAL_6025bb92_4_k_cu_6d8f45b86thrust24THRUST_300001_SM_1000_NS12placeholders2_7E,@object
	.size		_ZN34_INTERNAL_6025bb92_4_k_cu_6d8f45b86thrust24THRUST_300001_SM_1000_NS12placeholders2_7E,(_ZN34_INTERNAL_6025bb92_4_k_cu_6d8f45b84cuda3std3__45__cpo7crbeginE - _ZN34_INTERNAL_6025bb92_4_k_cu_6d8f45b86thrust24THRUST_300001_SM_1000_NS12placeholders2_7E)
_ZN34_INTERNAL_6025bb92_4_k_cu_6d8f45b86thrust24THRUST_300001_SM_1000_NS12placeholders2_7E:
	.zero		1
	.type		_ZN34_INTERNAL_6025bb92_4_k_cu_6d8f45b84cuda3std3__45__cpo7crbeginE,@object
	.size		_ZN34_INTERNAL_6025bb92_4_k_cu_6d8f45b84cuda3std3__45__cpo7crbeginE,(_ZN34_INTERNAL_6025bb92_4_k_cu_6d8f45b84cuda3std6ranges3__45__cpo4nextE - _ZN34_INTERNAL_6025bb92_4_k_cu_6d8f45b84cuda3std3__45__cpo7crbeginE)
_ZN34_INTERNAL_6025bb92_4_k_cu_6d8f45b84cuda3std3__45__cpo7crbeginE:
	.zero		1
	.type		_ZN34_INTERNAL_6025bb92_4_k_cu_6d8f45b84cuda3std6ranges3__45__cpo4nextE,@object
	.size		_ZN34_INTERNAL_6025bb92_4_k_cu_6d8f45b84cuda3std6ranges3__45__cpo4nextE,(_ZN34_INTERNAL_6025bb92_4_k_cu_6d8f45b84cuda3std6ranges3__45__cpo4swapE - _ZN34_INTERNAL_6025bb92_4_k_cu_6d8f45b84cuda3std6ranges3__45__cpo4nextE)
_ZN34_INTERNAL_6025bb92_4_k_cu_6d8f45b84cuda3std6ranges3__45__cpo4nextE:
	.zero		1
	.type		_ZN34_INTERNAL_6025bb92_4_k_cu_6d8f45b84cuda3std6ranges3__45__cpo4swapE,@object
	.size		_ZN34_INTERNAL_6025bb92_4_k_cu_6d8f45b84cuda3std6ranges3__45__cpo4swapE,(_ZN34_INTERNAL_6025bb92_4_k_cu_6d8f45b86thrust24THRUST_300001_SM_1000_NS8cuda_cub10par_nosyncE - _ZN34_INTERNAL_6025bb92_4_k_cu_6d8f45b84cuda3std6ranges3__45__cpo4swapE)
_ZN34_INTERNAL_6025bb92_4_k_cu_6d8f45b84cuda3std6ranges3__45__cpo4swapE:
	.zero		1
	.type		_ZN34_INTERNAL_6025bb92_4_k_cu_6d8f45b86thrust24THRUST_300001_SM_1000_NS8cuda_cub10par_nosyncE,@object
	.size		_ZN34_INTERNAL_6025bb92_4_k_cu_6d8f45b86thrust24THRUST_300001_SM_1000_NS8cuda_cub10par_nosyncE,(_ZN34_INTERNAL_6025bb92_4_k_cu_6d8f45b84cute7productE - _ZN34_INTERNAL_6025bb92_4_k_cu_6d8f45b86thrust24THRUST_300001_SM_1000_NS8cuda_cub10par_nosyncE)
_ZN34_INTERNAL_6025bb92_4_k_cu_6d8f45b86thrust24THRUST_300001_SM_1000_NS8cuda_cub10par_nosyncE:
	.zero		1
	.type		_ZN34_INTERNAL_6025bb92_4_k_cu_6d8f45b84cute7productE,@object
	.size		_ZN34_INTERNAL_6025bb92_4_k_cu_6d8f45b84cute7productE,(_ZN34_INTERNAL_6025bb92_4_k_cu_6d8f45b84cuda3std3__420unreachable_sentinelE - _ZN34_INTERNAL_6025bb92_4_k_cu_6d8f45b84cute7productE)
_ZN34_INTERNAL_6025bb92_4_k_cu_6d8f45b84cute7productE:
	.zero		1
	.type		_ZN34_INTERNAL_6025bb92_4_k_cu_6d8f45b84cuda3std3__420unreachable_sentinelE,@object
	.size		_ZN34_INTERNAL_6025bb92_4_k_cu_6d8f45b84cuda3std3__420unreachable_sentinelE,(_ZN34_INTERNAL_6025bb92_4_k_cu_6d8f45b84cuda3std6ranges3__45__cpo5ssizeE - _ZN34_INTERNAL_6025bb92_4_k_cu_6d8f45b84cuda3std3__420unreachable_sentinelE)
_ZN34_INTERNAL_6025bb92_4_k_cu_6d8f45b84cuda3std3__420unreachable_sentinelE:
	.zero		1
	.type		_ZN34_INTERNAL_6025bb92_4_k_cu_6d8f45b84cuda3std6ranges3__45__cpo5ssizeE,@object
	.size		_ZN34_INTERNAL_6025bb92_4_k_cu_6d8f45b84cuda3std6ranges3__45__cpo5ssizeE,(_ZN34_INTERNAL_6025bb92_4_k_cu_6d8f45b86thrust24THRUST_300001_SM_1000_NS12placeholders2_4E - _ZN34_INTERNAL_6025bb92_4_k_cu_6d8f45b84cuda3std6ranges3__45__cpo5ssizeE)
_ZN34_INTERNAL_6025bb92_4_k_cu_6d8f45b84cuda3std6ranges3__45__cpo5ssizeE:
	.zero		1
	.type		_ZN34_INTERNAL_6025bb92_4_k_cu_6d8f45b86thrust24THRUST_300001_SM_1000_NS12placeholders2_4E,@object
	.size		_ZN34_INTERNAL_6025bb92_4_k_cu_6d8f45b86thrust24THRUST_300001_SM_1000_NS12placeholders2_4E,(_ZN34_INTERNAL_6025bb92_4_k_cu_6d8f45b84cuda3std3__45__cpo4cendE - _ZN34_INTERNAL_6025bb92_4_k_cu_6d8f45b86thrust24THRUST_300001_SM_1000_NS12placeholders2_4E)
_ZN34_INTERNAL_6025bb92_4_k_cu_6d8f45b86thrust24THRUST_300001_SM_1000_NS12placeholders2_4E:
	.zero		1
	.type		_ZN34_INTERNAL_6025bb92_4_k_cu_6d8f45b84cuda3std3__45__cpo4cendE,@object
	.size		_ZN34_INTERNAL_6025bb92_4_k_cu_6d8f45b84cuda3std3__45__cpo4cendE,(_ZN34_INTERNAL_6025bb92_4_k_cu_6d8f45b84cuda3std6ranges3__45__cpo4cendE - _ZN34_INTERNAL_6025bb92_4_k_cu_6d8f45b84cuda3std3__45__cpo4cendE)
_ZN34_INTERNAL_6025bb92_4_k_cu_6d8f45b84cuda3std3__45__cpo4cendE:
	.zero		1
	.type		_ZN34_INTERNAL_6025bb92_4_k_cu_6d8f45b84cuda3std6ranges3__45__cpo4cendE,@object
	.size		_ZN34_INTERNAL_6025bb92_4_k_cu_6d8f45b84cuda3std6ranges3__45__cpo4cendE,(_ZN34_INTERNAL_6025bb92_4_k_cu_6d8f45b86thrust24THRUST_300001_SM_1000_NS12placeholders2_8E - _ZN34_INTERNAL_6025bb92_4_k_cu_6d8f45b84cuda3std6ranges3__45__cpo4cendE)
_ZN34_INTERNAL_6025bb92_4_k_cu_6d8f45b84cuda3std6ranges3__45__cpo4cendE:
	.zero		1
	.type		_ZN34_INTERNAL_6025bb92_4_k_cu_6d8f45b86thrust24THRUST_300001_SM_1000_NS12placeholders2_8E,@object
	.size		_ZN34_INTERNAL_6025bb92_4_k_cu_6d8f45b86thrust24THRUST_300001_SM_1000_NS12placeholders2_8E,(_ZN34_INTERNAL_6025bb92_4_k_cu_6d8f45b84cuda3std3__45__cpo5crendE - _ZN34_INTERNAL_6025bb92_4_k_cu_6d8f45b86thrust24THRUST_300001_SM_1000_NS12placeholders2_8E)
_ZN34_INTERNAL_6025bb92_4_k_cu_6d8f45b86thrust24THRUST_300001_SM_1000_NS12placeholders2_8E:
	.zero		1
	.type		_ZN34_INTERNAL_6025bb92_4_k_cu_6d8f45b84cuda3std3__45__cpo5crendE,@object
	.size		_ZN34_INTERNAL_6025bb92_4_k_cu_6d8f45b84cuda3std3__45__cpo5crendE,(_ZN34_INTERNAL_6025bb92_4_k_cu_6d8f45b84cuda3std6ranges3__45__cpo4prevE - _ZN34_INTERNAL_6025bb92_4_k_cu_6d8f45b84cuda3std3__45__cpo5crendE)
_ZN34_INTERNAL_6025bb92_4_k_cu_6d8f45b84cuda3std3__45__cpo5crendE:
	.zero		1
	.type		_ZN34_INTERNAL_6025bb92_4_k_cu_6d8f45b84cuda3std6ranges3__45__cpo4prevE,@object
	.size		_ZN34_INTERNAL_6025bb92_4_k_cu_6d8f45b84cuda3std6ranges3__45__cpo4prevE,(_ZN34_INTERNAL_6025bb92_4_k_cu_6d8f45b84cuda3std6ranges3__45__cpo9iter_moveE - _ZN34_INTERNAL_6025bb92_4_k_cu_6d8f45b84cuda3std6ranges3__45__cpo4prevE)
_ZN34_INTERNAL_6025bb92_4_k_cu_6d8f45b84cuda3std6ranges3__45__cpo4prevE:
	.zero		1
	.type		_ZN34_INTERNAL_6025bb92_4_k_cu_6d8f45b84cuda3std6ranges3__45__cpo9iter_moveE,@object
	.size		_ZN34_INTERNAL_6025bb92_4_k_cu_6d8f45b84cuda3std6ranges3__45__cpo9iter_moveE,(_ZN34_INTERNAL_6025bb92_4_k_cu_6d8f45b86thrust24THRUST_300001_SM_1000_NS6system6detail10sequential3seqE - _ZN34_INTERNAL_6025bb92_4_k_cu_6d8f45b84cuda3std6ranges3__45__cpo9iter_moveE)
_ZN34_INTERNAL_6025bb92_4_k_cu_6d8f45b84cuda3std6ranges3__45__cpo9iter_moveE:
	.zero		1
	.type		_ZN34_INTERNAL_6025bb92_4_k_cu_6d8f45b86thrust24THRUST_300001_SM_1000_NS6system6detail10sequential3seqE,@object
	.size		_ZN34_INTERNAL_6025bb92_4_k_cu_6d8f45b86thrust24THRUST_300001_SM_1000_NS6system6detail10sequential3seqE,(_ZN34_INTERNAL_6025bb92_4_k_cu_6d8f45b86thrust24THRUST_300001_SM_1000_NS12placeholders3_10E - _ZN34_INTERNAL_6025bb92_4_k_cu_6d8f45b86thrust24THRUST_300001_SM_1000_NS6system6detail10sequential3seqE)
_ZN34_INTERNAL_6025bb92_4_k_cu_6d8f45b86thrust24THRUST_300001_SM_1000_NS6system6detail10sequential3seqE:
	.zero		1
	.type		_ZN34_INTERNAL_6025bb92_4_k_cu_6d8f45b86thrust24THRUST_300001_SM_1000_NS12placeholders3_10E,@object
	.size		_ZN34_INTERNAL_6025bb92_4_k_cu_6d8f45b86thrust24THRUST_300001_SM_1000_NS12placeholders3_10E,(_ZN34_INTERNAL_6025bb92_4_k_cu_6d8f45b84cuda3std3__419piecewise_constructE - _ZN34_INTERNAL_6025bb92_4_k_cu_6d8f45b86thrust24THRUST_300001_SM_1000_NS12placeholders3_10E)
_ZN34_INTERNAL_6025bb92_4_k_cu_6d8f45b86thrust24THRUST_300001_SM_1000_NS12placeholders3_10E:
	.zero		1
	.type		_ZN34_INTERNAL_6025bb92_4_k_cu_6d8f45b84cuda3std3__419piecewise_constructE,@object
	.size		_ZN34_INTERNAL_6025bb92_4_k_cu_6d8f45b84cuda3std3__419piecewise_constructE,(_ZN34_INTERNAL_6025bb92_4_k_cu_6d8f45b84cuda3std6ranges3__45__cpo5cdataE - _ZN34_INTERNAL_6025bb92_4_k_cu_6d8f45b84cuda3std3__419piecewise_constructE)
_ZN34_INTERNAL_6025bb92_4_k_cu_6d8f45b84cuda3std3__419piecewise_constructE:
	.zero		1
	.type		_ZN34_INTERNAL_6025bb92_4_k_cu_6d8f45b84cuda3std6ranges3__45__cpo5cdataE,@object
	.size		_ZN34_INTERNAL_6025bb92_4_k_cu_6d8f45b84cuda3std6ranges3__45__cpo5cdataE,(_ZN34_INTERNAL_6025bb92_4_k_cu_6d8f45b86thrust24THRUST_300001_SM_1000_NS12placeholders2_2E - _ZN34_INTERNAL_6025bb92_4_k_cu_6d8f45b84cuda3std6ranges3__45__cpo5cdataE)
_ZN34_INTERNAL_6025bb92_4_k_cu_6d8f45b84cuda3std6ranges3__45__cpo5cdataE:
	.zero		1
	.type		_ZN34_INTERNAL_6025bb92_4_k_cu_6d8f45b86thrust24THRUST_300001_SM_1000_NS12placeholders2_2E,@object
	.size		_ZN34_INTERNAL_6025bb92_4_k_cu_6d8f45b86thrust24THRUST_300001_SM_1000_NS12placeholders2_2E,(_ZN34_INTERNAL_6025bb92_4_k_cu_6d8f45b84cuda3std3__45__cpo3endE - _ZN34_INTERNAL_6025bb92_4_k_cu_6d8f45b86thrust24THRUST_300001_SM_1000_NS12placeholders2_2E)
_ZN34_INTERNAL_6025bb92_4_k_cu_6d8f45b86thrust24THRUST_300001_SM_1000_NS12placeholders2_2E:
	.zero		1
	.type		_ZN34_INTERNAL_6025bb92_4_k_cu_6d8f45b84cuda3std3__45__cpo3endE,@object
	.size		_ZN34_INTERNAL_6025bb92_4_k_cu_6d8f45b84cuda3std3__45__cpo3endE,(_ZN34_INTERNAL_6025bb92_4_k_cu_6d8f45b84cuda3std6ranges3__45__cpo3endE - _ZN34_INTERNAL_6025bb92_4_k_cu_6d8f45b84cuda3std3__45__cpo3endE)
_ZN34_INTERNAL_6025bb92_4_k_cu_6d8f45b84cuda3std3__45__cpo3endE:
	.zero		1
	.type		_ZN34_INTERNAL_6025bb92_4_k_cu_6d8f45b84cuda3std6ranges3__45__cpo3endE,@object
	.size		_ZN34_INTERNAL_6025bb92_4_k_cu_6d8f45b84cuda3std6ranges3__45__cpo3endE,(_ZN34_INTERNAL_6025bb92_4_k_cu_6d8f45b86thrust24THRUST_300001_SM_1000_NS12placeholders2_6E - _ZN34_INTERNAL_6025bb92_4_k_cu_6d8f45b84cuda3std6ranges3__45__cpo3endE)
_ZN34_INTERNAL_6025bb92_4_k_cu_6d8f45b84cuda3std6ranges3__45__cpo3endE:
	.zero		1
	.type		_ZN34_INTERNAL_6025bb92_4_k_cu_6d8f45b86thrust24THRUST_300001_SM_1000_NS12placeholders2_6E,@object
	.size		_ZN34_INTERNAL_6025bb92_4_k_cu_6d8f45b86thrust24THRUST_300001_SM_1000_NS12placeholders2_6E,(_ZN34_INTERNAL_6025bb92_4_k_cu_6d8f45b84cuda3std3__45__cpo4rendE - _ZN34_INTERNAL_6025bb92_4_k_cu_6d8f45b86thrust24THRUST_300001_SM_1000_NS12placeholders2_6E)
_ZN34_INTERNAL_6025bb92_4_k_cu_6d8f45b86thrust24THRUST_300001_SM_1000_NS12placeholders2_6E:
	.zero		1
	.type		_ZN34_INTERNAL_6025bb92_4_k_cu_6d8f45b84cuda3std3__45__cpo4rendE,@object
	.size		_ZN34_INTERNAL_6025bb92_4_k_cu_6d8f45b84cuda3std3__45__cpo4rendE,(_ZN34_INTERNAL_6025bb92_4_k_cu_6d8f45b84cuda3std6ranges3__45__cpo9iter_swapE - _ZN34_INTERNAL_6025bb92_4_k_cu_6d8f45b84cuda3std3__45__cpo4rendE)
_ZN34_INTERNAL_6025bb92_4_k_cu_6d8f45b84cuda3std3__45__cpo4rendE:
	.zero		1
	.type		_ZN34_INTERNAL_6025bb92_4_k_cu_6d8f45b84cuda3std6ranges3__45__cpo9iter_swapE,@object
	.size		_ZN34_INTERNAL_6025bb92_4_k_cu_6d8f45b84cuda3std6ranges3__45__cpo9iter_swapE,(_ZN34_INTERNAL_6025bb92_4_k_cu_6d8f45b84cuda3std3__48unexpectE - _ZN34_INTERNAL_6025bb92_4_k_cu_6d8f45b84cuda3std6ranges3__45__cpo9iter_swapE)
_ZN34_INTERNAL_6025bb92_4_k_cu_6d8f45b84cuda3std6ranges3__45__cpo9iter_swapE:
	.zero		1
	.type		_ZN34_INTERNAL_6025bb92_4_k_cu_6d8f45b84cuda3std3__48unexpectE,@object
	.size		_ZN34_INTERNAL_6025bb92_4_k_cu_6d8f45b84cuda3std3__48unexpectE,(_ZN34_INTERNAL_6025bb92_4_k_cu_6d8f45b86thrust24THRUST_300001_SM_1000_NS8cuda_cub3parE - _ZN34_INTERNAL_6025bb92_4_k_cu_6d8f45b84cuda3std3__48unexpectE)
_ZN34_INTERNAL_6025bb92_4_k_cu_6d8f45b84cuda3std3__48unexpectE:
	.zero		1
	.type		_ZN34_INTERNAL_6025bb92_4_k_cu_6d8f45b86thrust24THRUST_300001_SM_1000_NS8cuda_cub3parE,@object
	.size		_ZN34_INTERNAL_6025bb92_4_k_cu_6d8f45b86thrust24THRUST_300001_SM_1000_NS8cuda_cub3parE,(.L_29 - _ZN34_INTERNAL_6025bb92_4_k_cu_6d8f45b86thrust24THRUST_300001_SM_1000_NS8cuda_cub3parE)
_ZN34_INTERNAL_6025bb92_4_k_cu_6d8f45b86thrust24THRUST_300001_SM_1000_NS8cuda_cub3parE:
	.zero		1
.L_29:


//--------------------- .nv.shared._Z11gemm_deviceIN4cute5tupleIJiiiEEENS1_IJNS0_1CILi128EEES4_NS3_ILi64EEEEEEN7cutlass6half_tENS1_IJiNS3_ILi1EEEEEENS0_14ComposedLayoutINS0_7SwizzleILi3ELi3ELi3EEENS3_ILi0EEENS0_6LayoutINS1_IJNS1_IJNS3_ILi8EEENS3_ILi16EEEEEENS1_IJNS1_IJSG_SG_EEES9_EEENS1_IJS9_NS3_ILi3EEEEEEEEENS1_IJNS1_IJSG_NS3_ILi512EEEEEENS1_IJNS1_IJS9_S5_EEESE_EEENS1_IJSE_NS3_ILi8192EEEEEEEEEEEEENS0_9TiledCopyINS0_9Copy_AtomIJNS0_25SM80_CP_ASYNC_CACHEALWAYSINS7_9uint128_tES10_EES8_EEENSF_INS1_IJSI_SG_EEENS1_IJNS1_IJS4_S9_EEESH_EEEEENS1_IJSH_S5_EEEEENSY_IJNS0_17SM75_U32x4_LDSM_NES8_EEES8_SA_SW_S18_S1A_S8_NS1_IJS9_iEEENSF_INS1_IJS4_S4_EEENS1_IJS9_S4_EEEEENS0_8TiledMMAINS0_8MMA_AtomIJNS0_28SM80_16x8x16_F16F16F16F16_TNEEEENSF_INS1_IJNS3_ILi2EEES1J_S9_EEENS1_IJS9_S1J_SE_EEEEENS1_IJNS3_ILi32EEES1N_SH_EEEEES8_S8_EvT_T0_PKT1_T2_T3_T4_T5_PKT6_T7_T8_T9_T10_PT11_T12_T13_T14_T15_T16_ --------------------------
	.section	.nv.shared._Z11gemm_deviceIN4cute5tupleIJiiiEEENS1_IJNS0_1CILi128EEES4_NS3_ILi64EEEEEEN7cutlass6half_tENS1_IJiNS3_ILi1EEEEEENS0_14ComposedLayoutINS0_7SwizzleILi3ELi3ELi3EEENS3_ILi0EEENS0_6LayoutINS1_IJNS1_IJNS3_ILi8EEENS3_ILi16EEEEEENS1_IJNS1_IJSG_SG_EEES9_EEENS1_IJS9_NS3_ILi3EEEEEEEEENS1_IJNS1_IJSG_NS3_ILi512EEEEEENS1_IJNS1_IJS9_S5_EEESE_EEENS1_IJSE_NS3_ILi8192EEEEEEEEEEEEENS0_9TiledCopyINS0_9Copy_AtomIJNS0_25SM80_CP_ASYNC_CACHEALWAYSINS7_9uint128_tES10_EES8_EEENSF_INS1_IJSI_SG_EEENS1_IJNS1_IJS4_S9_EEESH_EEEEENS1_IJSH_S5_EEEEENSY_IJNS0_17SM75_U32x4_LDSM_NES8_EEES8_SA_SW_S18_S1A_S8_NS1_IJS9_iEEENSF_INS1_IJS4_S4_EEENS1_IJS9_S4_EEEEENS0_8TiledMMAINS0_8MMA_AtomIJNS0_28SM80_16x8x16_F16F16F16F16_TNEEEENSF_INS1_IJNS3_ILi2EEES1J_S9_EEENS1_IJS9_S1J_SE_EEEEENS1_IJNS3_ILi32EEES1N_SH_EEEEES8_S8_EvT_T0_PKT1_T2_T3_T4_T5_PKT6_T7_T8_T9_T10_PT11_T12_T13_T14_T15_T16_,"aw",@nobits
	.sectionflags	@""
	.align	16
	.zero		1024


//--------------------- .nv.constant0._ZN3cub18CUB_300001_SM_10006detail11EmptyKernelIvEEvv --------------------------
	.section	.nv.constant0._ZN3cub18CUB_300001_SM_10006detail11EmptyKernelIvEEvv,"a",@progbits
	.sectionflags	@""
	.align	4
.nv.constant0._ZN3cub18CUB_300001_SM_10006detail11EmptyKernelIvEEvv:
	.zero		896


//--------------------- .nv.constant0._Z11gemm_deviceIN4cute5tupleIJiiiEEENS1_IJNS0_1CILi128EEES4_NS3_ILi64EEEEEEN7cutlass6half_tENS1_IJiNS3_ILi1EEEEEENS0_14ComposedLayoutINS0_7SwizzleILi3ELi3ELi3EEENS3_ILi0EEENS0_6LayoutINS1_IJNS1_IJNS3_ILi8EEENS3_ILi16EEEEEENS1_IJNS1_IJSG_SG_EEES9_EEENS1_IJS9_NS3_ILi3EEEEEEEEENS1_IJNS1_IJSG_NS3_ILi512EEEEEENS1_IJNS1_IJS9_S5_EEESE_EEENS1_IJSE_NS3_ILi8192EEEEEEEEEEEEENS0_9TiledCopyINS0_9Copy_AtomIJNS0_25SM80_CP_ASYNC_CACHEALWAYSINS7_9uint128_tES10_EES8_EEENSF_INS1_IJSI_SG_EEENS1_IJNS1_IJS4_S9_EEESH_EEEEENS1_IJSH_S5_EEEEENSY_IJNS0_17SM75_U32x4_LDSM_NES8_EEES8_SA_SW_S18_S1A_S8_NS1_IJS9_iEEENSF_INS1_IJS4_S4_EEENS1_IJS9_S4_EEEEENS0_8TiledMMAINS0_8MMA_AtomIJNS0_28SM80_16x8x16_F16F16F16F16_TNEEEENSF_INS1_IJNS3_ILi2EEES1J_S9_EEENS1_IJS9_S1J_SE_EEEEENS1_IJNS3_ILi32EEES1N_SH_EEEEES8_S8_EvT_T0_PKT1_T2_T3_T4_T5_PKT6_T7_T8_T9_T10_PT11_T12_T13_T14_T15_T16_ --------------------------
	.section	.nv.constant0._Z11gemm_deviceIN4cute5tupleIJiiiEEENS1_IJNS0_1CILi128EEES4_NS3_ILi64EEEEEEN7cutlass6half_tENS1_IJiNS3_ILi1EEEEEENS0_14ComposedLayoutINS0_7SwizzleILi3ELi3ELi3EEENS3_ILi0EEENS0_6LayoutINS1_IJNS1_IJNS3_ILi8EEENS3_ILi16EEEEEENS1_IJNS1_IJSG_SG_EEES9_EEENS1_IJS9_NS3_ILi3EEEEEEEEENS1_IJNS1_IJSG_NS3_ILi512EEEEEENS1_IJNS1_IJS9_S5_EEESE_EEENS1_IJSE_NS3_ILi8192EEEEEEEEEEEEENS0_9TiledCopyINS0_9Copy_AtomIJNS0_25SM80_CP_ASYNC_CACHEALWAYSINS7_9uint128_tES10_EES8_EEENSF_INS1_IJSI_SG_EEENS1_IJNS1_IJS4_S9_EEESH_EEEEENS1_IJSH_S5_EEEEENSY_IJNS0_17SM75_U32x4_LDSM_NES8_EEES8_SA_SW_S18_S1A_S8_NS1_IJS9_iEEENSF_INS1_IJS4_S4_EEENS1_IJS9_S4_EEEEENS0_8TiledMMAINS0_8MMA_AtomIJNS0_28SM80_16x8x16_F16F16F16F16_TNEEEENSF_INS1_IJNS3_ILi2EEES1J_S9_EEENS1_IJS9_S1J_SE_EEEEENS1_IJNS3_ILi32EEES1N_SH_EEEEES8_S8_EvT_T0_PKT1_T2_T3_T4_T5_PKT6_T7_T8_T9_T10_PT11_T12_T13_T14_T15_T16_,"a",@progbits
	.sectionflags	@""
	.align	4
.nv.constant0._Z11gemm_deviceIN4cute5tupleIJiiiEEENS1_IJNS0_1CILi128EEES4_NS3_ILi64EEEEEEN7cutlass6half_tENS1_IJiNS3_ILi1EEEEEENS0_14ComposedLayoutINS0_7SwizzleILi3ELi3ELi3EEENS3_ILi0EEENS0_6LayoutINS1_IJNS1_IJNS3_ILi8EEENS3_ILi16EEEEEENS1_IJNS1_IJSG_SG_EEES9_EEENS1_IJS9_NS3_ILi3EEEEEEEEENS1_IJNS1_IJSG_NS3_ILi512EEEEEENS1_IJNS1_IJS9_S5_EEESE_EEENS1_IJSE_NS3_ILi8192EEEEEEEEEEEEENS0_9TiledCopyINS0_9Copy_AtomIJNS0_25SM80_CP_ASYNC_CACHEALWAYSINS7_9uint128_tES10_EES8_EEENSF_INS1_IJSI_SG_EEENS1_IJNS1_IJS4_S9_EEESH_EEEEENS1_IJSH_S5_EEEEENSY_IJNS0_17SM75_U32x4_LDSM_NES8_EEES8_SA_SW_S18_S1A_S8_NS1_IJS9_iEEENSF_INS1_IJS4_S4_EEENS1_IJS9_S4_EEEEENS0_8TiledMMAINS0_8MMA_AtomIJNS0_28SM80_16x8x16_F16F16F16F16_TNEEEENSF_INS1_IJNS3_ILi2EEES1J_S9_EEENS1_IJS9_S1J_SE_EEEEENS1_IJNS3_ILi32EEES1N_SH_EEEEES8_S8_EvT_T0_PKT1_T2_T3_T4_T5_PKT6_T7_T8_T9_T10_PT11_T12_T13_T14_T15_T16_:
	.zero		962


//--------------------- SYMBOLS --------------------------

	.type		.nv.reservedSmem.offset0,@object
	.size		.nv.reservedSmem.offset0,0x4
	.type		.nv.reservedSmem.cap,@object
	.size		.nv.reservedSmem.cap,0x4
